//
// Generated by NVIDIA NVVM Compiler
//
// Compiler Build ID: CL-36424714
// Cuda compilation tools, release 13.0, V13.0.88
// Based on NVVM 20.0.0
//

.version 9.0
.target sm_100
.address_size 64

	// .globl	_Z14device_softmaxiiPd
// _ZZ11device_lossPdS_E10partial_ll has been demoted

.visible .entry _Z14device_softmaxiiPd(
	.param .u32 _Z14device_softmaxiiPd_param_0,
	.param .u32 _Z14device_softmaxiiPd_param_1,
	.param .u64 .ptr .align 1 _Z14device_softmaxiiPd_param_2
)
{
	.reg .pred 	%p<14>;
	.reg .b32 	%r<55>;
	.reg .b32 	%f<7>;
	.reg .b64 	%rd<5>;
	.reg .b64 	%fd<85>;

	ld.param.u32 	%r11, [_Z14device_softmaxiiPd_param_0];
	ld.param.u32 	%r12, [_Z14device_softmaxiiPd_param_1];
	ld.param.u64 	%rd2, [_Z14device_softmaxiiPd_param_2];
	mov.u32 	%r13, %ctaid.x;
	mov.u32 	%r14, %ntid.x;
	mov.u32 	%r15, %tid.x;
	mad.lo.s32 	%r1, %r13, %r14, %r15;
	sub.s32 	%r16, %r12, %r11;
	setp.ge.s32 	%p1, %r1, %r16;
	@%p1 bra 	$L__BB0_14;
	cvta.to.global.u64 	%rd3, %rd2;
	add.s32 	%r17, %r1, %r11;
	mul.lo.s32 	%r18, %r17, 3;
	mul.wide.s32 	%rd4, %r18, 8;
	add.s64 	%rd1, %rd3, %rd4;
	ld.global.f64 	%fd1, [%rd1];
	setp.geu.f64 	%p2, %fd1, 0d4072C00000000000;
	mov.f64 	%fd82, 0d4072C00000000000;
	@%p2 bra 	$L__BB0_5;
	fma.rn.f64 	%fd17, %fd1, 0d3FF71547652B82FE, 0d4338000000000000;
	{
	.reg .b32 %temp; 
	mov.b64 	{%r2, %temp}, %fd17;
	}
	mov.f64 	%fd18, 0dC338000000000000;
	add.rn.f64 	%fd19, %fd17, %fd18;
	fma.rn.f64 	%fd20, %fd19, 0dBFE62E42FEFA39EF, %fd1;
	fma.rn.f64 	%fd21, %fd19, 0dBC7ABC9E3B39803F, %fd20;
	fma.rn.f64 	%fd22, %fd21, 0d3E5ADE1569CE2BDF, 0d3E928AF3FCA213EA;
	fma.rn.f64 	%fd23, %fd22, %fd21, 0d3EC71DEE62401315;
	fma.rn.f64 	%fd24, %fd23, %fd21, 0d3EFA01997C89EB71;
	fma.rn.f64 	%fd25, %fd24, %fd21, 0d3F2A01A014761F65;
	fma.rn.f64 	%fd26, %fd25, %fd21, 0d3F56C16C1852B7AF;
	fma.rn.f64 	%fd27, %fd26, %fd21, 0d3F81111111122322;
	fma.rn.f64 	%fd28, %fd27, %fd21, 0d3FA55555555502A1;
	fma.rn.f64 	%fd29, %fd28, %fd21, 0d3FC5555555555511;
	fma.rn.f64 	%fd30, %fd29, %fd21, 0d3FE000000000000B;
	fma.rn.f64 	%fd31, %fd30, %fd21, 0d3FF0000000000000;
	fma.rn.f64 	%fd32, %fd31, %fd21, 0d3FF0000000000000;
	{
	.reg .b32 %temp; 
	mov.b64 	{%r3, %temp}, %fd32;
	}
	{
	.reg .b32 %temp; 
	mov.b64 	{%temp, %r4}, %fd32;
	}
	shl.b32 	%r19, %r2, 20;
	add.s32 	%r20, %r19, %r4;
	mov.b64 	%fd82, {%r3, %r20};
	{
	.reg .b32 %temp; 
	mov.b64 	{%temp, %r21}, %fd1;
	}
	mov.b32 	%f4, %r21;
	abs.f32 	%f1, %f4;
	setp.lt.f32 	%p3, %f1, 0f4086232B;
	@%p3 bra 	$L__BB0_5;
	setp.lt.f64 	%p4, %fd1, 0d0000000000000000;
	add.f64 	%fd33, %fd1, 0d7FF0000000000000;
	selp.f64 	%fd82, 0d0000000000000000, %fd33, %p4;
	setp.geu.f32 	%p5, %f1, 0f40874800;
	@%p5 bra 	$L__BB0_5;
	shr.u32 	%r22, %r2, 31;
	add.s32 	%r23, %r2, %r22;
	shr.s32 	%r24, %r23, 1;
	shl.b32 	%r25, %r24, 20;
	add.s32 	%r26, %r4, %r25;
	mov.b64 	%fd34, {%r3, %r26};
	sub.s32 	%r27, %r2, %r24;
	shl.b32 	%r28, %r27, 20;
	add.s32 	%r29, %r28, 1072693248;
	mov.b32 	%r30, 0;
	mov.b64 	%fd35, {%r30, %r29};
	mul.f64 	%fd82, %fd35, %fd34;
$L__BB0_5:
	ld.global.f64 	%fd6, [%rd1+8];
	setp.geu.f64 	%p6, %fd6, 0d4072C00000000000;
	mov.f64 	%fd83, 0d4072C00000000000;
	@%p6 bra 	$L__BB0_9;
	fma.rn.f64 	%fd37, %fd6, 0d3FF71547652B82FE, 0d4338000000000000;
	{
	.reg .b32 %temp; 
	mov.b64 	{%r5, %temp}, %fd37;
	}
	mov.f64 	%fd38, 0dC338000000000000;
	add.rn.f64 	%fd39, %fd37, %fd38;
	fma.rn.f64 	%fd40, %fd39, 0dBFE62E42FEFA39EF, %fd6;
	fma.rn.f64 	%fd41, %fd39, 0dBC7ABC9E3B39803F, %fd40;
	fma.rn.f64 	%fd42, %fd41, 0d3E5ADE1569CE2BDF, 0d3E928AF3FCA213EA;
	fma.rn.f64 	%fd43, %fd42, %fd41, 0d3EC71DEE62401315;
	fma.rn.f64 	%fd44, %fd43, %fd41, 0d3EFA01997C89EB71;
	fma.rn.f64 	%fd45, %fd44, %fd41, 0d3F2A01A014761F65;
	fma.rn.f64 	%fd46, %fd45, %fd41, 0d3F56C16C1852B7AF;
	fma.rn.f64 	%fd47, %fd46, %fd41, 0d3F81111111122322;
	fma.rn.f64 	%fd48, %fd47, %fd41, 0d3FA55555555502A1;
	fma.rn.f64 	%fd49, %fd48, %fd41, 0d3FC5555555555511;
	fma.rn.f64 	%fd50, %fd49, %fd41, 0d3FE000000000000B;
	fma.rn.f64 	%fd51, %fd50, %fd41, 0d3FF0000000000000;
	fma.rn.f64 	%fd52, %fd51, %fd41, 0d3FF0000000000000;
	{
	.reg .b32 %temp; 
	mov.b64 	{%r6, %temp}, %fd52;
	}
	{
	.reg .b32 %temp; 
	mov.b64 	{%temp, %r7}, %fd52;
	}
	shl.b32 	%r31, %r5, 20;
	add.s32 	%r32, %r31, %r7;
	mov.b64 	%fd83, {%r6, %r32};
	{
	.reg .b32 %temp; 
	mov.b64 	{%temp, %r33}, %fd6;
	}
	mov.b32 	%f5, %r33;
	abs.f32 	%f2, %f5;
	setp.lt.f32 	%p7, %f2, 0f4086232B;
	@%p7 bra 	$L__BB0_9;
	setp.lt.f64 	%p8, %fd6, 0d0000000000000000;
	add.f64 	%fd53, %fd6, 0d7FF0000000000000;
	selp.f64 	%fd83, 0d0000000000000000, %fd53, %p8;
	setp.geu.f32 	%p9, %f2, 0f40874800;
	@%p9 bra 	$L__BB0_9;
	shr.u32 	%r34, %r5, 31;
	add.s32 	%r35, %r5, %r34;
	shr.s32 	%r36, %r35, 1;
	shl.b32 	%r37, %r36, 20;
	add.s32 	%r38, %r7, %r37;
	mov.b64 	%fd54, {%r6, %r38};
	sub.s32 	%r39, %r5, %r36;
	shl.b32 	%r40, %r39, 20;
	add.s32 	%r41, %r40, 1072693248;
	mov.b32 	%r42, 0;
	mov.b64 	%fd55, {%r42, %r41};
	mul.f64 	%fd83, %fd55, %fd54;
$L__BB0_9:
	ld.global.f64 	%fd11, [%rd1+16];
	setp.geu.f64 	%p10, %fd11, 0d4072C00000000000;
	mov.f64 	%fd84, 0d4072C00000000000;
	@%p10 bra 	$L__BB0_13;
	fma.rn.f64 	%fd57, %fd11, 0d3FF71547652B82FE, 0d4338000000000000;
	{
	.reg .b32 %temp; 
	mov.b64 	{%r8, %temp}, %fd57;
	}
	mov.f64 	%fd58, 0dC338000000000000;
	add.rn.f64 	%fd59, %fd57, %fd58;
	fma.rn.f64 	%fd60, %fd59, 0dBFE62E42FEFA39EF, %fd11;
	fma.rn.f64 	%fd61, %fd59, 0dBC7ABC9E3B39803F, %fd60;
	fma.rn.f64 	%fd62, %fd61, 0d3E5ADE1569CE2BDF, 0d3E928AF3FCA213EA;
	fma.rn.f64 	%fd63, %fd62, %fd61, 0d3EC71DEE62401315;
	fma.rn.f64 	%fd64, %fd63, %fd61, 0d3EFA01997C89EB71;
	fma.rn.f64 	%fd65, %fd64, %fd61, 0d3F2A01A014761F65;
	fma.rn.f64 	%fd66, %fd65, %fd61, 0d3F56C16C1852B7AF;
	fma.rn.f64 	%fd67, %fd66, %fd61, 0d3F81111111122322;
	fma.rn.f64 	%fd68, %fd67, %fd61, 0d3FA55555555502A1;
	fma.rn.f64 	%fd69, %fd68, %fd61, 0d3FC5555555555511;
	fma.rn.f64 	%fd70, %fd69, %fd61, 0d3FE000000000000B;
	fma.rn.f64 	%fd71, %fd70, %fd61, 0d3FF0000000000000;
	fma.rn.f64 	%fd72, %fd71, %fd61, 0d3FF0000000000000;
	{
	.reg .b32 %temp; 
	mov.b64 	{%r9, %temp}, %fd72;
	}
	{
	.reg .b32 %temp; 
	mov.b64 	{%temp, %r10}, %fd72;
	}
	shl.b32 	%r43, %r8, 20;
	add.s32 	%r44, %r43, %r10;
	mov.b64 	%fd84, {%r9, %r44};
	{
	.reg .b32 %temp; 
	mov.b64 	{%temp, %r45}, %fd11;
	}
	mov.b32 	%f6, %r45;
	abs.f32 	%f3, %f6;
	setp.lt.f32 	%p11, %f3, 0f4086232B;
	@%p11 bra 	$L__BB0_13;
	setp.lt.f64 	%p12, %fd11, 0d0000000000000000;
	add.f64 	%fd73, %fd11, 0d7FF0000000000000;
	selp.f64 	%fd84, 0d0000000000000000, %fd73, %p12;
	setp.geu.f32 	%p13, %f3, 0f40874800;
	@%p13 bra 	$L__BB0_13;
	shr.u32 	%r46, %r8, 31;
	add.s32 	%r47, %r8, %r46;
	shr.s32 	%r48, %r47, 1;
	shl.b32 	%r49, %r48, 20;
	add.s32 	%r50, %r10, %r49;
	mov.b64 	%fd74, {%r9, %r50};
	sub.s32 	%r51, %r8, %r48;
	shl.b32 	%r52, %r51, 20;
	add.s32 	%r53, %r52, 1072693248;
	mov.b32 	%r54, 0;
	mov.b64 	%fd75, {%r54, %r53};
	mul.f64 	%fd84, %fd75, %fd74;
$L__BB0_13:
	add.f64 	%fd76, %fd82, 0d0000000000000000;
	add.f64 	%fd77, %fd76, %fd83;
	add.f64 	%fd78, %fd77, %fd84;
	div.rn.f64 	%fd79, %fd82, %fd78;
	st.global.f64 	[%rd1], %fd79;
	div.rn.f64 	%fd80, %fd83, %fd78;
	st.global.f64 	[%rd1+8], %fd80;
	div.rn.f64 	%fd81, %fd84, %fd78;
	st.global.f64 	[%rd1+16], %fd81;
$L__BB0_14:
	ret;

}
	// .globl	_Z11device_lossPdS_
.visible .entry _Z11device_lossPdS_(
	.param .u64 .ptr .align 1 _Z11device_lossPdS__param_0,
	.param .u64 .ptr .align 1 _Z11device_lossPdS__param_1
)
{
	.reg .pred 	%p<8>;
	.reg .b32 	%r<40>;
	.reg .b64 	%rd<7>;
	.reg .b64 	%fd<55>;
	// demoted variable
	.shared .align 8 .f64 _ZZ11device_lossPdS_E10partial_ll;
	ld.param.u64 	%rd2, [_Z11device_lossPdS__param_0];
	ld.param.u64 	%rd3, [_Z11device_lossPdS__param_1];
	mov.u32 	%r1, %tid.x;
	mov.u32 	%r17, %ctaid.x;
	mov.u32 	%r2, %ntid.x;
	mad.lo.s32 	%r35, %r17, %r2, %r1;
	setp.gt.s32 	%p1, %r35, 0;
	mov.f64 	%fd54, 0d0000000000000000;
	@%p1 bra 	$L__BB1_10;
	mov.b32 	%r18, 1127219200;
	mov.b32 	%r19, -2147483648;
	mov.b64 	%fd1, {%r19, %r18};
	mov.u32 	%r20, %nctaid.x;
	mul.lo.s32 	%r4, %r2, %r20;
	cvta.to.global.u64 	%rd1, %rd3;
	mov.f64 	%fd54, 0d0000000000000000;
$L__BB1_2:
	mul.lo.s32 	%r22, %r35, 3;
	mul.wide.s32 	%rd4, %r22, 8;
	add.s64 	%rd5, %rd1, %rd4;
	ld.global.f64 	%fd16, [%rd5+8];
	add.f64 	%fd51, %fd16, 0d39B4484BFEEBC2A0;
	{
	.reg .b32 %temp; 
	mov.b64 	{%temp, %r36}, %fd51;
	}
	{
	.reg .b32 %temp; 
	mov.b64 	{%r37, %temp}, %fd51;
	}
	setp.gt.s32 	%p2, %r36, 1048575;
	mov.b32 	%r38, -1023;
	@%p2 bra 	$L__BB1_4;
	mul.f64 	%fd51, %fd51, 0d4350000000000000;
	{
	.reg .b32 %temp; 
	mov.b64 	{%temp, %r36}, %fd51;
	}
	{
	.reg .b32 %temp; 
	mov.b64 	{%r37, %temp}, %fd51;
	}
	mov.b32 	%r38, -1077;
$L__BB1_4:
	add.s32 	%r24, %r36, -1;
	setp.gt.u32 	%p3, %r24, 2146435070;
	@%p3 bra 	$L__BB1_8;
	shr.u32 	%r27, %r36, 20;
	add.s32 	%r39, %r38, %r27;
	and.b32  	%r28, %r36, 1048575;
	or.b32  	%r29, %r28, 1072693248;
	mov.b64 	%fd52, {%r37, %r29};
	setp.lt.u32 	%p5, %r29, 1073127583;
	@%p5 bra 	$L__BB1_7;
	{
	.reg .b32 %temp; 
	mov.b64 	{%r30, %temp}, %fd52;
	}
	{
	.reg .b32 %temp; 
	mov.b64 	{%temp, %r31}, %fd52;
	}
	add.s32 	%r32, %r31, -1048576;
	mov.b64 	%fd52, {%r30, %r32};
	add.s32 	%r39, %r39, 1;
$L__BB1_7:
	add.f64 	%fd18, %fd52, 0dBFF0000000000000;
	add.f64 	%fd19, %fd52, 0d3FF0000000000000;
	rcp.approx.ftz.f64 	%fd20, %fd19;
	neg.f64 	%fd21, %fd19;
	fma.rn.f64 	%fd22, %fd21, %fd20, 0d3FF0000000000000;
	fma.rn.f64 	%fd23, %fd22, %fd22, %fd22;
	fma.rn.f64 	%fd24, %fd23, %fd20, %fd20;
	mul.f64 	%fd25, %fd18, %fd24;
	fma.rn.f64 	%fd26, %fd18, %fd24, %fd25;
	mul.f64 	%fd27, %fd26, %fd26;
	fma.rn.f64 	%fd28, %fd27, 0d3EB1380B3AE80F1E, 0d3ED0EE258B7A8B04;
	fma.rn.f64 	%fd29, %fd28, %fd27, 0d3EF3B2669F02676F;
	fma.rn.f64 	%fd30, %fd29, %fd27, 0d3F1745CBA9AB0956;
	fma.rn.f64 	%fd31, %fd30, %fd27, 0d3F3C71C72D1B5154;
	fma.rn.f64 	%fd32, %fd31, %fd27, 0d3F624924923BE72D;
	fma.rn.f64 	%fd33, %fd32, %fd27, 0d3F8999999999A3C4;
	fma.rn.f64 	%fd34, %fd33, %fd27, 0d3FB5555555555554;
	sub.f64 	%fd35, %fd18, %fd26;
	add.f64 	%fd36, %fd35, %fd35;
	neg.f64 	%fd37, %fd26;
	fma.rn.f64 	%fd38, %fd37, %fd18, %fd36;
	mul.f64 	%fd39, %fd24, %fd38;
	mul.f64 	%fd40, %fd27, %fd34;
	fma.rn.f64 	%fd41, %fd40, %fd26, %fd39;
	xor.b32  	%r33, %r39, -2147483648;
	mov.b32 	%r34, 1127219200;
	mov.b64 	%fd42, {%r33, %r34};
	sub.f64 	%fd43, %fd42, %fd1;
	fma.rn.f64 	%fd44, %fd43, 0d3FE62E42FEFA39EF, %fd26;
	fma.rn.f64 	%fd45, %fd43, 0dBFE62E42FEFA39EF, %fd44;
	sub.f64 	%fd46, %fd45, %fd26;
	sub.f64 	%fd47, %fd41, %fd46;
	fma.rn.f64 	%fd48, %fd43, 0d3C7ABC9E3B39803F, %fd47;
	add.f64 	%fd53, %fd44, %fd48;
	bra.uni 	$L__BB1_9;
$L__BB1_8:
	fma.rn.f64 	%fd17, %fd51, 0d7FF0000000000000, 0d7FF0000000000000;
	{
	.reg .b32 %temp; 
	mov.b64 	{%temp, %r25}, %fd51;
	}
	and.b32  	%r26, %r25, 2147483647;
	setp.eq.s32 	%p4, %r26, 0;
	selp.f64 	%fd53, 0dFFF0000000000000, %fd17, %p4;
$L__BB1_9:
	sub.f64 	%fd54, %fd54, %fd53;
	add.s32 	%r35, %r35, %r4;
	setp.lt.s32 	%p6, %r35, 1;
	@%p6 bra 	$L__BB1_2;
$L__BB1_10:
	st.shared.f64 	[_ZZ11device_lossPdS_E10partial_ll], %fd54;
	bar.sync 	0;
	setp.ne.s32 	%p7, %r1, 0;
	@%p7 bra 	$L__BB1_12;
	ld.shared.f64 	%fd49, [_ZZ11device_lossPdS_E10partial_ll];
	cvta.to.global.u64 	%rd6, %rd2;
	st.global.f64 	[%rd6], %fd49;
$L__BB1_12:
	ret;

}


// ===== COMPILED SASS (sm_100) =====

	.target	sm_100

	.elftype	@"ET_EXEC"


//--------------------- .note.nv.tkinfo           --------------------------
	.section	.note.nv.tkinfo,"",@"SHT_NOTE"
	.sectionflags	@"SHF_NOTE_NV_TKINFO"
	.tkinfo
        /*0018*/ 	.word	0x00000002
        /*0030*/ 	.string	""
        /*0030*/ 	.string	"ptxas"
        /*0030*/ 	.string	"Cuda compilation tools, release 13.0, V13.0.88"
        /*0030*/ 	.string	"Build cuda_13.0.r13.0/compiler.36424714_0"
        /*0030*/ 	.string	"-arch sm_100 -m 64 "



//--------------------- .note.nv.cuinfo           --------------------------
	.section	.note.nv.cuinfo,"",@"SHT_NOTE"
	.sectionflags	@"SHF_NOTE_NV_CUINFO"
        /*0018*/ 	.short	0x0002
        /*001a*/ 	.short	0x0064
        /*001c*/ 	.short	0x0082
	.zero		2


//--------------------- .nv.info                  --------------------------
	.section	.nv.info,"",@"SHT_CUDA_INFO"
	.align	4


	//----- nvinfo : EIATTR_REGCOUNT
	.align		4
        /*0000*/ 	.byte	0x04, 0x2f
        /*0002*/ 	.short	(.L_1 - .L_0)
	.align		4
.L_0:
        /*0004*/ 	.word	index@(_Z14device_softmaxiiPd)
        /*0008*/ 	.word	0x0000001e


	//----- nvinfo : EIATTR_FRAME_SIZE
	.align		4
.L_1:
        /*000c*/ 	.byte	0x04, 0x11
        /*000e*/ 	.short	(.L_3 - .L_2)
	.align		4
.L_2:
        /*0010*/ 	.word	index@($__internal_0_$__cuda_sm20_div_rn_f64_full)
        /*0014*/ 	.word	0x00000000


	//----- nvinfo : EIATTR_FRAME_SIZE
	.align		4
.L_3:
        /*0018*/ 	.byte	0x04, 0x11
        /*001a*/ 	.short	(.L_5 - .L_4)
	.align		4
.L_4:
        /*001c*/ 	.word	index@(_Z14device_softmaxiiPd)
        /*0020*/ 	.word	0x00000000


	//----- nvinfo : EIATTR_REGCOUNT
	.align		4
.L_5:
        /*0024*/ 	.byte	0x04, 0x2f
        /*0026*/ 	.short	(.L_7 - .L_6)
	.align		4
.L_6:
        /*0028*/ 	.word	index@(_Z11device_lossPdS_)
        /*002c*/ 	.word	0x0000001a


	//----- nvinfo : EIATTR_FRAME_SIZE
	.align		4
.L_7:
        /*0030*/ 	.byte	0x04, 0x11
        /*0032*/ 	.short	(.L_9 - .L_8)
	.align		4
.L_8:
        /*0034*/ 	.word	index@(_Z11device_lossPdS_)
        /*0038*/ 	.word	0x00000000


	//----- nvinfo : EIATTR_MIN_STACK_SIZE
	.align		4
.L_9:
        /*003c*/ 	.byte	0x04, 0x12
        /*003e*/ 	.short	(.L_11 - .L_10)
	.align		4
.L_10:
        /*0040*/ 	.word	index@(_Z11device_lossPdS_)
        /*0044*/ 	.word	0x00000000


	//----- nvinfo : EIATTR_MIN_STACK_SIZE
	.align		4
.L_11:
        /*0048*/ 	.byte	0x04, 0x12
        /*004a*/ 	.short	(.L_13 - .L_12)
	.align		4
.L_12:
        /*004c*/ 	.word	index@(_Z14device_softmaxiiPd)
        /*0050*/ 	.word	0x00000000
.L_13:


//--------------------- .nv.compat                --------------------------
	.section	.nv.compat,"",@"SHT_CUDA_COMPAT_INFO"
	.align	4
        /*0000*/ 	.byte	0x02, 0x09, 0x00, 0x00, 0x02, 0x02, 0x01, 0x00, 0x02, 0x05, 0x05, 0x00, 0x03, 0x07, 0x01, 0x01
        /*0010*/ 	.byte	0x02, 0x03, 0x00, 0x00, 0x02, 0x06, 0x01, 0x00, 0x04, 0x0b, 0x08, 0x00, 0x01, 0x00, 0x00, 0x00
        /*0020*/ 	.byte	0x00, 0x00, 0x00, 0x00


//--------------------- .nv.info._Z11device_lossPdS_ --------------------------
	.section	.nv.info._Z11device_lossPdS_,"",@"SHT_CUDA_INFO"
	.sectionflags	@""
	.align	4


	//----- nvinfo : EIATTR_CUDA_API_VERSION
	.align		4
        /*0000*/ 	.byte	0x04, 0x37
        /*0002*/ 	.short	(.L_15 - .L_14)
.L_14:
        /*0004*/ 	.word	0x00000082


	//----- nvinfo : EIATTR_KPARAM_INFO
	.align		4
.L_15:
        /*0008*/ 	.byte	0x04, 0x17
        /*000a*/ 	.short	(.L_17 - .L_16)
.L_16:
        /*000c*/ 	.word	0x00000000
        /*0010*/ 	.short	0x0001
        /*0012*/ 	.short	0x0008
        /*0014*/ 	.byte	0x00, 0xf5, 0x21, 0x00


	//----- nvinfo : EIATTR_KPARAM_INFO
	.align		4
.L_17:
        /*0018*/ 	.byte	0x04, 0x17
        /*001a*/ 	.short	(.L_19 - .L_18)
.L_18:
        /*001c*/ 	.word	0x00000000
        /*0020*/ 	.short	0x0000
        /*0022*/ 	.short	0x0000
        /*0024*/ 	.byte	0x00, 0xf5, 0x21, 0x00


	//----- nvinfo : EIATTR_SPARSE_MMA_MASK
	.align		4
.L_19:
        /*0028*/ 	.byte	0x03, 0x50
        /*002a*/ 	.short	0x0000


	//----- nvinfo : EIATTR_MAXREG_COUNT
	.align		4
        /*002c*/ 	.byte	0x03, 0x1b
        /*002e*/ 	.short	0x00ff


	//----- nvinfo : EIATTR_NUM_BARRIERS
	.align		4
        /*0030*/ 	.byte	0x02, 0x4c
        /*0032*/ 	.byte	0x01
	.zero		1


	//----- nvinfo : EIATTR_MERCURY_ISA_VERSION
	.align		4
        /*0034*/ 	.byte	0x03, 0x5f
        /*0036*/ 	.short	0x0101


	//----- nvinfo : EIATTR_VRC_CTA_INIT_COUNT
	.align		4
        /*0038*/ 	.byte	0x02, 0x4a
	.zero		1
	.zero		1


	//----- nvinfo : EIATTR_EXIT_INSTR_OFFSETS
	.align		4
        /*003c*/ 	.byte	0x04, 0x1c
        /*003e*/ 	.short	(.L_21 - .L_20)


	//   ....[0]....
.L_20:
        /*0040*/ 	.word	0x00000740


	//   ....[1]....
        /*0044*/ 	.word	0x00000780


	//----- nvinfo : EIATTR_CRS_STACK_SIZE
	.align		4
.L_21:
        /*0048*/ 	.byte	0x04, 0x1e
        /*004a*/ 	.short	(.L_23 - .L_22)
.L_22:
        /*004c*/ 	.word	0x00000000


	//----- nvinfo : EIATTR_CBANK_PARAM_SIZE
	.align		4
.L_23:
        /*0050*/ 	.byte	0x03, 0x19
        /*0052*/ 	.short	0x0010


	//----- nvinfo : EIATTR_PARAM_CBANK
	.align		4
        /*0054*/ 	.byte	0x04, 0x0a
        /*0056*/ 	.short	(.L_25 - .L_24)
	.align		4
.L_24:
        /*0058*/ 	.word	index@(.nv.constant0._Z11device_lossPdS_)
        /*005c*/ 	.short	0x0380
        /*005e*/ 	.short	0x0010


	//----- nvinfo : EIATTR_SW_WAR
	.align		4
.L_25:
        /*0060*/ 	.byte	0x04, 0x36
        /*0062*/ 	.short	(.L_27 - .L_26)
.L_26:
        /*0064*/ 	.word	0x00000008
.L_27:


//--------------------- .nv.info._Z14device_softmaxiiPd --------------------------
	.section	.nv.info._Z14device_softmaxiiPd,"",@"SHT_CUDA_INFO"
	.sectionflags	@""
	.align	4


	//----- nvinfo : EIATTR_CUDA_API_VERSION
	.align		4
        /*0000*/ 	.byte	0x04, 0x37
        /*0002*/ 	.short	(.L_29 - .L_28)
.L_28:
        /*0004*/ 	.word	0x00000082


	//----- nvinfo : EIATTR_KPARAM_INFO
	.align		4
.L_29:
        /*0008*/ 	.byte	0x04, 0x17
        /*000a*/ 	.short	(.L_31 - .L_30)
.L_30:
        /*000c*/ 	.word	0x00000000
        /*0010*/ 	.short	0x0002
        /*0012*/ 	.short	0x0008
        /*0014*/ 	.byte	0x00, 0xf5, 0x21, 0x00


	//----- nvinfo : EIATTR_KPARAM_INFO
	.align		4
.L_31:
        /*0018*/ 	.byte	0x04, 0x17
        /*001a*/ 	.short	(.L_33 - .L_32)
.L_32:
        /*001c*/ 	.word	0x00000000
        /*0020*/ 	.short	0x0001
        /*0022*/ 	.short	0x0004
        /*0024*/ 	.byte	0x00, 0xf0, 0x11, 0x00


	//----- nvinfo : EIATTR_KPARAM_INFO
	.align		4
.L_33:
        /*0028*/ 	.byte	0x04, 0x17
        /*002a*/ 	.short	(.L_35 - .L_34)
.L_34:
        /*002c*/ 	.word	0x00000000
        /*0030*/ 	.short	0x0000
        /*0032*/ 	.short	0x0000
        /*0034*/ 	.byte	0x00, 0xf0, 0x11, 0x00


	//----- nvinfo : EIATTR_SPARSE_MMA_MASK
	.align		4
.L_35:
        /*0038*/ 	.byte	0x03, 0x50
        /*003a*/ 	.short	0x0000


	//----- nvinfo : EIATTR_MAXREG_COUNT
	.align		4
        /*003c*/ 	.byte	0x03, 0x1b
        /*003e*/ 	.short	0x00ff


	//----- nvinfo : EIATTR_MERCURY_ISA_VERSION
	.align		4
        /*0040*/ 	.byte	0x03, 0x5f
        /*0042*/ 	.short	0x0101


	//----- nvinfo : EIATTR_VRC_CTA_INIT_COUNT
	.align		4
        /*0044*/ 	.byte	0x02, 0x4a
	.zero		1
	.zero		1


	//----- nvinfo : EIATTR_EXIT_INSTR_OFFSETS
	.align		4
        /*0048*/ 	.byte	0x04, 0x1c
        /*004a*/ 	.short	(.L_37 - .L_36)


	//   ....[0]....
.L_36:
        /*004c*/ 	.word	0x00000080


	//   ....[1]....
        /*0050*/ 	.word	0x000011a0


	//----- nvinfo : EIATTR_CRS_STACK_SIZE
	.align		4
.L_37:
        /*0054*/ 	.byte	0x04, 0x1e
        /*0056*/ 	.short	(.L_39 - .L_38)
.L_38:
        /*0058*/ 	.word	0x00000000


	//----- nvinfo : EIATTR_CBANK_PARAM_SIZE
	.align		4
.L_39:
        /*005c*/ 	.byte	0x03, 0x19
        /*005e*/ 	.short	0x0010


	//----- nvinfo : EIATTR_PARAM_CBANK
	.align		4
        /*0060*/ 	.byte	0x04, 0x0a
        /*0062*/ 	.short	(.L_41 - .L_40)
	.align		4
.L_40:
        /*0064*/ 	.word	index@(.nv.constant0._Z14device_softmaxiiPd)
        /*0068*/ 	.short	0x0380
        /*006a*/ 	.short	0x0010


	//----- nvinfo : EIATTR_SW_WAR
	.align		4
.L_41:
        /*006c*/ 	.byte	0x04, 0x36
        /*006e*/ 	.short	(.L_43 - .L_42)
.L_42:
        /*0070*/ 	.word	0x00000008
.L_43:


//--------------------- .nv.callgraph             --------------------------
	.section	.nv.callgraph,"",@"SHT_CUDA_CALLGRAPH"
	.align	4
	.sectionentsize	8
	.align		4
        /*0000*/ 	.word	0x00000000
	.align		4
        /*0004*/ 	.word	0xffffffff
	.align		4
        /*0008*/ 	.word	0x00000000
	.align		4
        /*000c*/ 	.word	0xfffffffe
	.align		4
        /*0010*/ 	.word	0x00000000
	.align		4
        /*0014*/ 	.word	0xfffffffd
	.align		4
        /*0018*/ 	.word	0x00000000
	.align		4
        /*001c*/ 	.word	0xfffffffc


//--------------------- .text._Z11device_lossPdS_ --------------------------
	.section	.text._Z11device_lossPdS_,"ax",@progbits
	.align	128
        .global         _Z11device_lossPdS_
        .type           _Z11device_lossPdS_,@function
        .size           _Z11device_lossPdS_,(.L_x_26 - _Z11device_lossPdS_)
        .other          _Z11device_lossPdS_,@"STO_CUDA_ENTRY STV_DEFAULT"
_Z11device_lossPdS_:
.text._Z11device_lossPdS_:
[----:B------:R-:W-:Y:S01]  /*0000*/  LDC R1, c[0x0][0x37c] ;  /* 0x0000df00ff017b82 */ /* 0x000fe20000000800 */
[----:B------:R-:W0:Y:S07]  /*0010*/  S2R R6, SR_TID.X ;  /* 0x0000000000067919 */ /* 0x000e2e0000002100 */
[----:B------:R-:W0:Y:S01]  /*0020*/  S2UR UR4, SR_CTAID.X ;  /* 0x00000000000479c3 */ /* 0x000e220000002500 */
[----:B------:R-:W1:Y:S01]  /*0030*/  LDCU.64 UR6, c[0x0][0x358] ;  /* 0x00006b00ff0677ac */ /* 0x000e620008000a00 */
[----:B------:R-:W-:Y:S01]  /*0040*/  BSSY.RECONVERGENT B0, `(.L_x_0) ;  /* 0x0000069000007945 */ /* 0x000fe20003800200 */
[----:B------:R-:W-:-:S05]  /*0050*/  CS2R R2, SRZ ;  /* 0x0000000000027805 */ /* 0x000fca000001ff00 */
[----:B------:R-:W0:Y:S02]  /*0060*/  LDC R9, c[0x0][0x360] ;  /* 0x0000d800ff097b82 */ /* 0x000e240000000800 */
[----:B0-----:R-:W-:-:S05]  /*0070*/  IMAD R7, R9, UR4, R6 ;  /* 0x0000000409077c24 */ /* 0x001fca000f8e0206 */
[----:B------:R-:W-:-:S13]  /*0080*/  ISETP.GT.AND P0, PT, R7, RZ, PT ;  /* 0x000000ff0700720c */ /* 0x000fda0003f04270 */
[----:B-1----:R-:W-:Y:S05]  /*0090*/  @P0 BRA `(.L_x_1) ;  /* 0x00000004008c0947 */ /* 0x002fea0003800000 */
[----:B------:R-:W0:Y:S01]  /*00a0*/  LDC.64 R4, c[0x0][0x388] ;  /* 0x0000e200ff047b82 */ /* 0x000e220000000a00 */
[----:B------:R-:W1:Y:S01]  /*00b0*/  LDCU UR4, c[0x0][0x370] ;  /* 0x00006e00ff0477ac */ /* 0x000e620008000800 */
[----:B------:R-:W-:Y:S01]  /*00c0*/  CS2R R2, SRZ ;  /* 0x0000000000027805 */ /* 0x000fe2000001ff00 */
[----:B-1----:R-:W-:-:S07]  /*00d0*/  IMAD R0, R9, UR4, RZ ;  /* 0x0000000409007c24 */ /* 0x002fce000f8e02ff */
.L_x_5:
[----:B------:R-:W-:-:S04]  /*00e0*/  IMAD R11, R7, 0x3, RZ ;  /* 0x00000003070b7824 */ /* 0x000fc800078e02ff */
[----:B0-----:R-:W-:-:S06]  /*00f0*/  IMAD.WIDE R10, R11, 0x8, R4 ;  /* 0x000000080b0a7825 */ /* 0x001fcc00078e0204 */
[----:B------:R-:W2:Y:S01]  /*0100*/  LDG.E.64 R10, desc[UR6][R10.64+0x8] ;  /* 0x000008060a0a7981 */ /* 0x000ea2000c1e1b00 */
[----:B------:R-:W-:Y:S01]  /*0110*/  UMOV UR4, 0xfeebc2a0 ;  /* 0xfeebc2a000047882 */ /* 0x000fe20000000000 */
[----:B------:R-:W-:Y:S01]  /*0120*/  UMOV UR5, 0x39b4484b ;  /* 0x39b4484b00057882 */ /* 0x000fe20000000000 */
[----:B------:R-:W-:Y:S01]  /*0130*/  IMAD.IADD R7, R0, 0x1, R7 ;  /* 0x0000000100077824 */ /* 0x000fe200078e0207 */
[----:B------:R-:W-:Y:S04]  /*0140*/  BSSY.RECONVERGENT B1, `(.L_x_2) ;  /* 0x0000056000017945 */ /* 0x000fe80003800200 */
[----:B------:R-:W-:Y:S01]  /*0150*/  ISETP.GE.AND P0, PT, R7, 0x1, PT ;  /* 0x000000010700780c */ /* 0x000fe20003f06270 */
[----:B--2---:R-:W-:-:S10]  /*0160*/  DADD R12, R10, UR4 ;  /* 0x000000040a0c7e29 */ /* 0x004fd40008000000 */
[----:B------:R-:W-:Y:S01]  /*0170*/  ISETP.GT.AND P1, PT, R13, 0xfffff, PT ;  /* 0x000fffff0d00780c */ /* 0x000fe20003f24270 */
[----:B------:R-:W-:Y:S01]  /*0180*/  IMAD.MOV.U32 R14, RZ, RZ, R12 ;  /* 0x000000ffff0e7224 */ /* 0x000fe200078e000c */
[----:B------:R-:W-:Y:S01]  /*0190*/  MOV R10, R12 ;  /* 0x0000000c000a7202 */ /* 0x000fe20000000f00 */
[--C-:B------:R-:W-:Y:S02]  /*01a0*/  IMAD.MOV.U32 R15, RZ, RZ, R13.reuse ;  /* 0x000000ffff0f7224 */ /* 0x100fe400078e000d */
[----:B------:R-:W-:-:S08]  /*01b0*/  IMAD.MOV.U32 R9, RZ, RZ, R13 ;  /* 0x000000ffff097224 */ /* 0x000fd000078e000d */
[----:B------:R-:W-:-:S10]  /*01c0*/  @!P1 DMUL R14, R14, 1.80143985094819840000e+16 ;  /* 0x435000000e0e9828 */ /* 0x000fd40000000000 */
[----:B------:R-:W-:Y:S01]  /*01d0*/  @!P1 MOV R9, R15 ;  /* 0x0000000f00099202 */ /* 0x000fe20000000f00 */
[----:B------:R-:W-:-:S04]  /*01e0*/  @!P1 IMAD.MOV.U32 R10, RZ, RZ, R14 ;  /* 0x000000ffff0a9224 */ /* 0x000fc800078e000e */
[----:B------:R-:W-:-:S05]  /*01f0*/  VIADD R8, R9, 0xffffffff ;  /* 0xffffffff09087836 */ /* 0x000fca0000000000 */
[----:B------:R-:W-:Y:S01]  /*0200*/  ISETP.GT.U32.AND P2, PT, R8, 0x7feffffe, PT ;  /* 0x7feffffe0800780c */ /* 0x000fe20003f44070 */
[----:B------:R-:W-:Y:S02]  /*0210*/  IMAD.MOV.U32 R8, RZ, RZ, -0x3ff ;  /* 0xfffffc01ff087424 */ /* 0x000fe400078e00ff */
[----:B------:R-:W-:-:S10]  /*0220*/  @!P1 IMAD.MOV.U32 R8, RZ, RZ, -0x435 ;  /* 0xfffffbcbff089424 */ /* 0x000fd400078e00ff */
[----:B------:R-:W-:Y:S05]  /*0230*/  @P2 BRA `(.L_x_3) ;  /* 0x0000000400002947 */ /* 0x000fea0003800000 */
[----:B------:R-:W-:Y:S01]  /*0240*/  LOP3.LUT R11, R9, 0xfffff, RZ, 0xc0, !PT ;  /* 0x000fffff090b7812 */ /* 0x000fe200078ec0ff */
[----:B------:R-:W-:Y:S01]  /*0250*/  IMAD.MOV.U32 R12, RZ, RZ, RZ ;  /* 0x000000ffff0c7224 */ /* 0x000fe200078e00ff */
[----:B------:R-:W-:Y:S01]  /*0260*/  MOV R21, 0x3ed0ee25 ;  /* 0x3ed0ee2500157802 */ /* 0x000fe20000000f00 */
[----:B------:R-:W-:Y:S01]  /*0270*/  IMAD.MOV.U32 R20, RZ, RZ, -0x748574fc ;  /* 0x8b7a8b04ff147424 */ /* 0x000fe200078e00ff */
[----:B------:R-:W-:Y:S01]  /*0280*/  LOP3.LUT R11, R11, 0x3ff00000, RZ, 0xfc, !PT ;  /* 0x3ff000000b0b7812 */ /* 0x000fe200078efcff */
[----:B------:R-:W-:Y:S01]  /*0290*/  UMOV UR4, 0x3ae80f1e ;  /* 0x3ae80f1e00047882 */ /* 0x000fe20000000000 */
[----:B------:R-:W-:Y:S01]  /*02a0*/  UMOV UR5, 0x3eb1380b ;  /* 0x3eb1380b00057882 */ /* 0x000fe20000000000 */
[----:B------:R-:W-:Y:S01]  /*02b0*/  LEA.HI R22, R9, R8, RZ, 0xc ;  /* 0x0000000809167211 */ /* 0x000fe200078f60ff */
[----:B------:R-:W-:Y:S01]  /*02c0*/  IMAD.MOV.U32 R23, RZ, RZ, 0x43300000 ;  /* 0x43300000ff177424 */ /* 0x000fe200078e00ff */
[----:B------:R-:W-:Y:S01]  /*02d0*/  ISETP.GE.U32.AND P1, PT, R11, 0x3ff6a09f, PT ;  /* 0x3ff6a09f0b00780c */ /* 0x000fe20003f26070 */
[----:B------:R-:W-:Y:S01]  /*02e0*/  UMOV UR8, 0x80000000 ;  /* 0x8000000000087882 */ /* 0x000fe20000000000 */
[----:B------:R-:W-:-:S11]  /*02f0*/  UMOV UR9, 0x43300000 ;  /* 0x4330000000097882 */ /* 0x000fd60000000000 */
[----:B------:R-:W-:Y:S02]  /*0300*/  @P1 VIADD R13, R11, 0xfff00000 ;  /* 0xfff000000b0d1836 */ /* 0x000fe40000000000 */
[----:B------:R-:W-:-:S03]  /*0310*/  @P1 VIADD R22, R22, 0x1 ;  /* 0x0000000116161836 */ /* 0x000fc60000000000 */
[----:B------:R-:W-:Y:S02]  /*0320*/  @P1 MOV R11, R13 ;  /* 0x0000000d000b1202 */ /* 0x000fe40000000f00 */
[----:B------:R-:W-:-:S04]  /*0330*/  LOP3.LUT R22, R22, 0x80000000, RZ, 0x3c, !PT ;  /* 0x8000000016167812 */ /* 0x000fc800078e3cff */
[C---:B------:R-:W-:Y:S02]  /*0340*/  DADD R18, R10.reuse, 1 ;  /* 0x3ff000000a127429 */ /* 0x040fe40000000000 */
[----:B------:R-:W-:-:S04]  /*0350*/  DADD R10, R10, -1 ;  /* 0xbff000000a0a7429 */ /* 0x000fc80000000000 */
[----:B------:R-:W0:Y:S02]  /*0360*/  MUFU.RCP64H R13, R19 ;  /* 0x00000013000d7308 */ /* 0x000e240000001800 */
[----:B0-----:R-:W-:-:S08]  /*0370*/  DFMA R14, -R18, R12, 1 ;  /* 0x3ff00000120e742b */ /* 0x001fd0000000010c */
[----:B------:R-:W-:-:S08]  /*0380*/  DFMA R14, R14, R14, R14 ;  /* 0x0000000e0e0e722b */ /* 0x000fd0000000000e */
[----:B------:R-:W-:-:S08]  /*0390*/  DFMA R12, R12, R14, R12 ;  /* 0x0000000e0c0c722b */ /* 0x000fd0000000000c */
[----:B------:R-:W-:-:S08]  /*03a0*/  DMUL R14, R10, R12 ;  /* 0x0000000c0a0e7228 */ /* 0x000fd00000000000 */
[----:B------:R-:W-:-:S08]  /*03b0*/  DFMA R14, R10, R12, R14 ;  /* 0x0000000c0a0e722b */ /* 0x000fd0000000000e */
[----:B------:R-:W-:Y:S02]  /*03c0*/  DMUL R16, R14, R14 ;  /* 0x0000000e0e107228 */ /* 0x000fe40000000000 */
[----:B------:R-:W-:-:S06]  /*03d0*/  DADD R8, R10, -R14 ;  /* 0x000000000a087229 */ /* 0x000fcc000000080e */
[----:B------:R-:W-:Y:S01]  /*03e0*/  DFMA R18, R16, UR4, R20 ;  /* 0x0000000410127c2b */ /* 0x000fe20008000014 */
[----:B------:R-:W-:Y:S01]  /*03f0*/  UMOV UR4, 0x9f02676f ;  /* 0x9f02676f00047882 */ /* 0x000fe20000000000 */
[----:B------:R-:W-:Y:S01]  /*0400*/  UMOV UR5, 0x3ef3b266 ;  /* 0x3ef3b26600057882 */ /* 0x000fe20000000000 */
[----:B------:R-:W-:Y:S02]  /*0410*/  DADD R20, R8, R8 ;  /* 0x0000000008147229 */ /* 0x000fe40000000008 */
[----:B------:R-:W-:Y:S01]  /*0420*/  DADD R8, R22, -UR8 ;  /* 0x8000000816087e29 */ /* 0x000fe20008000000 */
[----:B------:R-:W-:Y:S01]  /*0430*/  UMOV UR8, 0xfefa39ef ;  /* 0xfefa39ef00087882 */ /* 0x000fe20000000000 */
[----:B------:R-:W-:Y:S01]  /*0440*/  UMOV UR9, 0x3fe62e42 ;  /* 0x3fe62e4200097882 */ /* 0x000fe20000000000 */
[----:B------:R-:W-:Y:S01]  /*0450*/  DFMA R18, R16, R18, UR4 ;  /* 0x0000000410127e2b */ /* 0x000fe20008000012 */
[----:B------:R-:W-:Y:S01]  /*0460*/  UMOV UR4, 0xa9ab0956 ;  /* 0xa9ab095600047882 */ /* 0x000fe20000000000 */
[----:B------:R-:W-:Y:S01]  /*0470*/  UMOV UR5, 0x3f1745cb ;  /* 0x3f1745cb00057882 */ /* 0x000fe20000000000 */
[----:B------:R-:W-:-:S02]  /*0480*/  DFMA R22, R10, -R14, R20 ;  /* 0x8000000e0a16722b */ /* 0x000fc40000000014 */
[----:B------:R-:W-:-:S03]  /*0490*/  DFMA R10, R8, UR8, R14 ;  /* 0x00000008080a7c2b */ /* 0x000fc6000800000e */
[----:B------:R-:W-:Y:S01]  /*04a0*/  DFMA R18, R16, R18, UR4 ;  /* 0x0000000410127e2b */ /* 0x000fe20008000012 */
[----:B------:R-:W-:Y:S01]  /*04b0*/  UMOV UR4, 0x2d1b5154 ;  /* 0x2d1b515400047882 */ /* 0x000fe20000000000 */
[----:B------:R-:W-:Y:S01]  /*04c0*/  UMOV UR5, 0x3f3c71c7 ;  /* 0x3f3c71c700057882 */ /* 0x000fe20000000000 */
[----:B------:R-:W-:-:S05]  /*04d0*/  DMUL R22, R12, R22 ;  /* 0x000000160c167228 */ /* 0x000fca0000000000 */
[----:B------:R-:W-:Y:S01]  /*04e0*/  DFMA R18, R16, R18, UR4 ;  /* 0x0000000410127e2b */ /* 0x000fe20008000012 */
[----:B------:R-:W-:Y:S01]  /*04f0*/  UMOV UR4, 0x923be72d ;  /* 0x923be72d00047882 */ /* 0x000fe20000000000 */
[----:B------:R-:W-:-:S06]  /*0500*/  UMOV UR5, 0x3f624924 ;  /* 0x3f62492400057882 */ /* 0x000fcc0000000000 */
        /* <DEDUP_REMOVED lines=8> */
[----:B------:R-:W-:Y:S02]  /*0590*/  UMOV UR5, 0x3fe62e42 ;  /* 0x3fe62e4200057882 */ /* 0x000fe40000000000 */
[----:B------:R-:W-:Y:S01]  /*05a0*/  DFMA R18, R8, -UR4, R10 ;  /* 0x8000000408127c2b */ /* 0x000fe2000800000a */
[----:B------:R-:W-:Y:S01]  /*05b0*/  UMOV UR4, 0x3b39803f ;  /* 0x3b39803f00047882 */ /* 0x000fe20000000000 */
[----:B------:R-:W-:Y:S02]  /*05c0*/  UMOV UR5, 0x3c7abc9e ;  /* 0x3c7abc9e00057882 */ /* 0x000fe40000000000 */
[----:B------:R-:W-:-:S04]  /*05d0*/  DMUL R20, R16, R20 ;  /* 0x0000001410147228 */ /* 0x000fc80000000000 */
[----:B------:R-:W-:-:S04]  /*05e0*/  DADD R18, -R14, R18 ;  /* 0x000000000e127229 */ /* 0x000fc80000000112 */
[----:B------:R-:W-:-:S08]  /*05f0*/  DFMA R20, R14, R20, R22 ;  /* 0x000000140e14722b */ /* 0x000fd00000000016 */
[----:B------:R-:W-:-:S08]  /*0600*/  DADD R18, R20, -R18 ;  /* 0x0000000014127229 */ /* 0x000fd00000000812 */
[----:B------:R-:W-:-:S08]  /*0610*/  DFMA R18, R8, UR4, R18 ;  /* 0x0000000408127c2b */ /* 0x000fd00008000012 */
[----:B------:R-:W-:Y:S01]  /*0620*/  DADD R10, R10, R18 ;  /* 0x000000000a0a7229 */ /* 0x000fe20000000012 */
[----:B------:R-:W-:Y:S10]  /*0630*/  BRA `(.L_x_4) ;  /* 0x0000000000187947 */ /* 0x000ff40003800000 */
.L_x_3:
[----:B------:R-:W-:Y:S01]  /*0640*/  MOV R8, 0x0 ;  /* 0x0000000000087802 */ /* 0x000fe20000000f00 */
[----:B------:R-:W-:Y:S01]  /*0650*/  IMAD.MOV.U32 R9, RZ, RZ, 0x7ff00000 ;  /* 0x7ff00000ff097424 */ /* 0x000fe200078e00ff */
[----:B------:R-:W-:-:S05]  /*0660*/  LOP3.LUT P1, RZ, R15, 0x7fffffff, RZ, 0xc0, !PT ;  /* 0x7fffffff0fff7812 */ /* 0x000fca000782c0ff */
[----:B------:R-:W-:-:S10]  /*0670*/  DFMA R8, R14, R8, +INF ;  /* 0x7ff000000e08742b */ /* 0x000fd40000000008 */
[----:B------:R-:W-:Y:S02]  /*0680*/  FSEL R10, R8, RZ, P1 ;  /* 0x000000ff080a7208 */ /* 0x000fe40000800000 */
[----:B------:R-:W-:-:S07]  /*0690*/  FSEL R11, R9, -QNAN , P1 ;  /* 0xfff00000090b7808 */ /* 0x000fce0000800000 */
.L_x_4:
[----:B------:R-:W-:Y:S05]  /*06a0*/  BSYNC.RECONVERGENT B1 ;  /* 0x0000000000017941 */ /* 0x000fea0003800200 */
.L_x_2:
[----:B------:R-:W-:Y:S01]  /*06b0*/  DADD R2, -R10, R2 ;  /* 0x000000000a027229 */ /* 0x000fe20000000102 */
[----:B------:R-:W-:Y:S10]  /*06c0*/  @!P0 BRA `(.L_x_5) ;  /* 0xfffffff800848947 */ /* 0x000ff4000383ffff */
.L_x_1:
[----:B------:R-:W-:Y:S05]  /*06d0*/  BSYNC.RECONVERGENT B0 ;  /* 0x0000000000007941 */ /* 0x000fea0003800200 */
.L_x_0:
[----:B------:R-:W0:Y:S01]  /*06e0*/  S2UR UR5, SR_CgaCtaId ;  /* 0x00000000000579c3 */ /* 0x000e220000008800 */
[----:B------:R-:W-:Y:S01]  /*06f0*/  UMOV UR4, 0x400 ;  /* 0x0000040000047882 */ /* 0x000fe20000000000 */
[----:B------:R-:W-:Y:S01]  /*0700*/  ISETP.NE.AND P0, PT, R6, RZ, PT ;  /* 0x000000ff0600720c */ /* 0x000fe20003f05270 */
[----:B0-----:R-:W-:-:S09]  /*0710*/  ULEA UR4, UR5, UR4, 0x18 ;  /* 0x0000000405047291 */ /* 0x001fd2000f8ec0ff */
[----:B------:R0:W-:Y:S01]  /*0720*/  STS.64 [UR4], R2 ;  /* 0x00000002ff007988 */ /* 0x0001e20008000a04 */
[----:B------:R-:W-:Y:S06]  /*0730*/  BAR.SYNC.DEFER_BLOCKING 0x0 ;  /* 0x0000000000007b1d */ /* 0x000fec0000010000 */
[----:B------:R-:W-:Y:S05]  /*0740*/  @P0 EXIT ;  /* 0x000000000000094d */ /* 0x000fea0003800000 */
[----:B0-----:R-:W0:Y:S01]  /*0750*/  LDS.64 R2, [UR4] ;  /* 0x00000004ff027984 */ /* 0x001e220008000a00 */
[----:B------:R-:W0:Y:S03]  /*0760*/  LDC.64 R4, c[0x0][0x380] ;  /* 0x0000e000ff047b82 */ /* 0x000e260000000a00 */
[----:B0-----:R-:W-:Y:S01]  /*0770*/  STG.E.64 desc[UR6][R4.64], R2 ;  /* 0x0000000204007986 */ /* 0x001fe2000c101b06 */
[----:B------:R-:W-:Y:S05]  /*0780*/  EXIT ;  /* 0x000000000000794d */ /* 0x000fea0003800000 */
.L_x_6:
[----:B------:R-:W-:-:S00]  /*0790*/  BRA `(.L_x_6) ;  /* 0xfffffffc00fc7947 */ /* 0x000fc0000383ffff */
[----:B------:R-:W-:-:S00]  /*07a0*/  NOP ;  /* 0x0000000000007918 */ /* 0x000fc00000000000 */
        /* <DEDUP_REMOVED lines=13> */
.L_x_26:


//--------------------- .text._Z14device_softmaxiiPd --------------------------
	.section	.text._Z14device_softmaxiiPd,"ax",@progbits
	.align	128
        .global         _Z14device_softmaxiiPd
        .type           _Z14device_softmaxiiPd,@function
        .size           _Z14device_softmaxiiPd,(.L_x_25 - _Z14device_softmaxiiPd)
        .other          _Z14device_softmaxiiPd,@"STO_CUDA_ENTRY STV_DEFAULT"
_Z14device_softmaxiiPd:
.text._Z14device_softmaxiiPd:
[----:B------:R-:W-:Y:S01]  /*0000*/  LDC R1, c[0x0][0x37c] ;  /* 0x0000df00ff017b82 */ /* 0x000fe20000000800 */
[----:B------:R-:W0:Y:S07]  /*0010*/  S2R R3, SR_TID.X ;  /* 0x0000000000037919 */ /* 0x000e2e0000002100 */
[----:B------:R-:W0:Y:S01]  /*0020*/  S2UR UR5, SR_CTAID.X ;  /* 0x00000000000579c3 */ /* 0x000e220000002500 */
[----:B------:R-:W1:Y:S07]  /*0030*/  LDCU.64 UR6, c[0x0][0x380] ;  /* 0x00007000ff0677ac */ /* 0x000e6e0008000a00 */
[----:B------:R-:W0:Y:S01]  /*0040*/  LDC R0, c[0x0][0x360] ;  /* 0x0000d800ff007b82 */ /* 0x000e220000000800 */
[----:B-1----:R-:W-:Y:S01]  /*0050*/  UIADD3 UR4, UPT, UPT, UR7, -UR6, URZ ;  /* 0x8000000607047290 */ /* 0x002fe2000fffe0ff */
[----:B0-----:R-:W-:-:S05]  /*0060*/  IMAD R0, R0, UR5, R3 ;  /* 0x0000000500007c24 */ /* 0x001fca000f8e0203 */
[----:B------:R-:W-:-:S13]  /*0070*/  ISETP.GE.AND P0, PT, R0, UR4, PT ;  /* 0x0000000400007c0c */ /* 0x000fda000bf06270 */
[----:B------:R-:W-:Y:S05]  /*0080*/  @P0 EXIT ;  /* 0x000000000000094d */ /* 0x000fea0003800000 */
[----:B------:R-:W0:Y:S01]  /*0090*/  LDC.64 R16, c[0x0][0x388] ;  /* 0x0000e200ff107b82 */ /* 0x000e220000000a00 */
[----:B------:R-:W1:Y:S01]  /*00a0*/  LDCU.64 UR4, c[0x0][0x358] ;  /* 0x00006b00ff0477ac */ /* 0x000e620008000a00 */
[----:B------:R-:W-:-:S04]  /*00b0*/  VIADD R0, R0, UR6 ;  /* 0x0000000600007c36 */ /* 0x000fc80008000000 */
[----:B------:R-:W-:-:S04]  /*00c0*/  IMAD R3, R0, 0x3, RZ ;  /* 0x0000000300037824 */ /* 0x000fc800078e02ff */
[----:B0-----:R-:W-:-:S05]  /*00d0*/  IMAD.WIDE R16, R3, 0x8, R16 ;  /* 0x0000000803107825 */ /* 0x001fca00078e0210 */
[----:B-1----:R-:W2:Y:S04]  /*00e0*/  LDG.E.64 R6, desc[UR4][R16.64] ;  /* 0x0000000410067981 */ /* 0x002ea8000c1e1b00 */
[----:B------:R-:W3:Y:S04]  /*00f0*/  LDG.E.64 R4, desc[UR4][R16.64+0x8] ;  /* 0x0000080410047981 */ /* 0x000ee8000c1e1b00 */
[----:B------:R-:W4:Y:S01]  /*0100*/  LDG.E.64 R2, desc[UR4][R16.64+0x10] ;  /* 0x0000100410027981 */ /* 0x000f22000c1e1b00 */
[----:B------:R-:W-:Y:S01]  /*0110*/  BSSY.RECONVERGENT B0, `(.L_x_7) ;  /* 0x0000040000007945 */ /* 0x000fe20003800200 */
[----:B------:R-:W-:-:S02]  /*0120*/  IMAD.MOV.U32 R18, RZ, RZ, 0x0 ;  /* 0x00000000ff127424 */ /* 0x000fc400078e00ff */
[----:B------:R-:W-:Y:S01]  /*0130*/  IMAD.MOV.U32 R19, RZ, RZ, 0x4072c000 ;  /* 0x4072c000ff137424 */ /* 0x000fe200078e00ff */
[----:B--2---:R-:W-:Y:S02]  /*0140*/  DSETP.GEU.AND P2, PT, R6, 300, PT ;  /* 0x4072c0000600742a */ /* 0x004fe40003f4e000 */
[----:B---3--:R-:W-:Y:S02]  /*0150*/  DSETP.GEU.AND P0, PT, R4, 300, PT ;  /* 0x4072c0000400742a */ /* 0x008fe40003f0e000 */
[----:B----4-:R-:W-:-:S10]  /*0160*/  DSETP.GEU.AND P1, PT, R2, 300, PT ;  /* 0x4072c0000200742a */ /* 0x010fd40003f2e000 */
[----:B------:R-:W-:Y:S05]  /*0170*/  @P2 BRA `(.L_x_8) ;  /* 0x0000000000e42947 */ /* 0x000fea0003800000 */
[----:B------:R-:W-:Y:S01]  /*0180*/  IMAD.MOV.U32 R8, RZ, RZ, 0x652b82fe ;  /* 0x652b82feff087424 */ /* 0x000fe200078e00ff */
[----:B------:R-:W-:Y:S01]  /*0190*/  UMOV UR6, 0xfefa39ef ;  /* 0xfefa39ef00067882 */ /* 0x000fe20000000000 */
[----:B------:R-:W-:Y:S01]  /*01a0*/  IMAD.MOV.U32 R9, RZ, RZ, 0x3ff71547 ;  /* 0x3ff71547ff097424 */ /* 0x000fe200078e00ff */
[----:B------:R-:W-:Y:S01]  /*01b0*/  UMOV UR7, 0x3fe62e42 ;  /* 0x3fe62e4200077882 */ /* 0x000fe20000000000 */
[----:B------:R-:W-:-:S04]  /*01c0*/  FSETP.GEU.AND P2, PT, |R7|, 4.1917929649353027344, PT ;  /* 0x4086232b0700780b */ /* 0x000fc80003f4e200 */
[----:B------:R-:W-:-:S08]  /*01d0*/  DFMA R8, R6, R8, 6.75539944105574400000e+15 ;  /* 0x433800000608742b */ /* 0x000fd00000000008 */
[----:B------:R-:W-:-:S08]  /*01e0*/  DADD R10, R8, -6.75539944105574400000e+15 ;  /* 0xc3380000080a7429 */ /* 0x000fd00000000000 */
[----:B------:R-:W-:Y:S01]  /*01f0*/  DFMA R12, R10, -UR6, R6 ;  /* 0x800000060a0c7c2b */ /* 0x000fe20008000006 */
[----:B------:R-:W-:Y:S01]  /*0200*/  UMOV UR6, 0x3b39803f ;  /* 0x3b39803f00067882 */ /* 0x000fe20000000000 */
[----:B------:R-:W-:-:S06]  /*0210*/  UMOV UR7, 0x3c7abc9e ;  /* 0x3c7abc9e00077882 */ /* 0x000fcc0000000000 */
[----:B------:R-:W-:Y:S01]  /*0220*/  DFMA R10, R10, -UR6, R12 ;  /* 0x800000060a0a7c2b */ /* 0x000fe2000800000c */
[----:B------:R-:W-:Y:S01]  /*0230*/  UMOV UR6, 0x69ce2bdf ;  /* 0x69ce2bdf00067882 */ /* 0x000fe20000000000 */
[----:B------:R-:W-:Y:S01]  /*0240*/  IMAD.MOV.U32 R12, RZ, RZ, -0x35dec16 ;  /* 0xfca213eaff0c7424 */ /* 0x000fe200078e00ff */
[----:B------:R-:W-:Y:S01]  /*0250*/  UMOV UR7, 0x3e5ade15 ;  /* 0x3e5ade1500077882 */ /* 0x000fe20000000000 */
[----:B------:R-:W-:-:S06]  /*0260*/  IMAD.MOV.U32 R13, RZ, RZ, 0x3e928af3 ;  /* 0x3e928af3ff0d7424 */ /* 0x000fcc00078e00ff */
[----:B------:R-:W-:Y:S01]  /*0270*/  DFMA R12, R10, UR6, R12 ;  /* 0x000000060a0c7c2b */ /* 0x000fe2000800000c */
        /* <DEDUP_REMOVED lines=23> */
[----:B------:R-:W-:-:S08]  /*03f0*/  DFMA R12, R10, R12, UR6 ;  /* 0x000000060a0c7e2b */ /* 0x000fd0000800000c */
[----:B------:R-:W-:-:S08]  /*0400*/  DFMA R12, R10, R12, 1 ;  /* 0x3ff000000a0c742b */ /* 0x000fd0000000000c */
[----:B------:R-:W-:-:S10]  /*0410*/  DFMA R12, R10, R12, 1 ;  /* 0x3ff000000a0c742b */ /* 0x000fd4000000000c */
[----:B------:R-:W-:Y:S02]  /*0420*/  IMAD R19, R8, 0x100000, R13 ;  /* 0x0010000008137824 */ /* 0x000fe400078e020d */
[----:B------:R-:W-:Y:S01]  /*0430*/  IMAD.MOV.U32 R18, RZ, RZ, R12 ;  /* 0x000000ffff127224 */ /* 0x000fe200078e000c */
[----:B------:R-:W-:Y:S06]  /*0440*/  @!P2 BRA `(.L_x_8) ;  /* 0x000000000030a947 */ /* 0x000fec0003800000 */
[----:B------:R-:W-:Y:S01]  /*0450*/  FSETP.GEU.AND P3, PT, |R7|, 4.2275390625, PT ;  /* 0x408748000700780b */ /* 0x000fe20003f6e200 */
[C---:B------:R-:W-:Y:S02]  /*0460*/  DADD R10, R6.reuse, +INF ;  /* 0x7ff00000060a7429 */ /* 0x040fe40000000000 */
[----:B------:R-:W-:-:S08]  /*0470*/  DSETP.GEU.AND P2, PT, R6, RZ, PT ;  /* 0x000000ff0600722a */ /* 0x000fd00003f4e000 */
[----:B------:R-:W-:Y:S02]  /*0480*/  FSEL R18, R10, RZ, P2 ;  /* 0x000000ff0a127208 */ /* 0x000fe40001000000 */
[----:B------:R-:W-:Y:S02]  /*0490*/  @!P3 LEA.HI R0, R8, R8, RZ, 0x1 ;  /* 0x000000080800b211 */ /* 0x000fe400078f08ff */
[----:B------:R-:W-:Y:S02]  /*04a0*/  FSEL R19, R11, RZ, P2 ;  /* 0x000000ff0b137208 */ /* 0x000fe40001000000 */
[----:B------:R-:W-:-:S04]  /*04b0*/  @!P3 SHF.R.S32.HI R7, RZ, 0x1, R0 ;  /* 0x00000001ff07b819 */ /* 0x000fc80000011400 */
[----:B------:R-:W-:Y:S01]  /*04c0*/  @!P3 IADD3 R6, PT, PT, R8, -R7, RZ ;  /* 0x800000070806b210 */ /* 0x000fe20007ffe0ff */
[----:B------:R-:W-:-:S03]  /*04d0*/  @!P3 IMAD R13, R7, 0x100000, R13 ;  /* 0x00100000070db824 */ /* 0x000fc600078e020d */
[----:B------:R-:W-:Y:S01]  /*04e0*/  @!P3 LEA R7, R6, 0x3ff00000, 0x14 ;  /* 0x3ff000000607b811 */ /* 0x000fe200078ea0ff */
[----:B------:R-:W-:-:S06]  /*04f0*/  @!P3 IMAD.MOV.U32 R6, RZ, RZ, RZ ;  /* 0x000000ffff06b224 */ /* 0x000fcc00078e00ff */
[----:B------:R-:W-:-:S11]  /*0500*/  @!P3 DMUL R18, R12, R6 ;  /* 0x000000060c12b228 */ /* 0x000fd60000000000 */
.L_x_8:
[----:B------:R-:W-:Y:S05]  /*0510*/  BSYNC.RECONVERGENT B0 ;  /* 0x0000000000007941 */ /* 0x000fea0003800200 */
.L_x_7:
[----:B------:R-:W-:Y:S01]  /*0520*/  BSSY.RECONVERGENT B0, `(.L_x_9) ;  /* 0x000003f000007945 */ /* 0x000fe20003800200 */
[----:B------:R-:W-:Y:S02]  /*0530*/  IMAD.MOV.U32 R14, RZ, RZ, 0x0 ;  /* 0x00000000ff0e7424 */ /* 0x000fe400078e00ff */
[----:B------:R-:W-:Y:S02]  /*0540*/  IMAD.MOV.U32 R15, RZ, RZ, 0x4072c000 ;  /* 0x4072c000ff0f7424 */ /* 0x000fe400078e00ff */
[----:B------:R-:W-:Y:S02]  /*0550*/  IMAD.MOV.U32 R12, RZ, RZ, 0x0 ;  /* 0x00000000ff0c7424 */ /* 0x000fe400078e00ff */
[----:B------:R-:W-:Y:S01]  /*0560*/  IMAD.MOV.U32 R13, RZ, RZ, 0x4072c000 ;  /* 0x4072c000ff0d7424 */ /* 0x000fe200078e00ff */
[----:B------:R-:W-:Y:S06]  /*0570*/  @P0 BRA `(.L_x_10) ;  /* 0x0000000000e40947 */ /* 0x000fec0003800000 */
        /* <DEDUP_REMOVED lines=12> */
[----:B------:R-:W-:Y:S01]  /*0640*/  MOV R10, 0xfca213ea ;  /* 0xfca213ea000a7802 */ /* 0x000fe20000000f00 */
[----:B------:R-:W-:Y:S01]  /*0650*/  IMAD.MOV.U32 R11, RZ, RZ, 0x3e928af3 ;  /* 0x3e928af3ff0b7424 */ /* 0x000fe200078e00ff */
[----:B------:R-:W-:-:S05]  /*0660*/  UMOV UR7, 0x3e5ade15 ;  /* 0x3e5ade1500077882 */ /* 0x000fca0000000000 */
        /* <DEDUP_REMOVED lines=36> */
[----:B------:R-:W-:-:S05]  /*08b0*/  @!P2 SHF.R.S32.HI R5, RZ, 0x1, R0 ;  /* 0x00000001ff05a819 */ /* 0x000fca0000011400 */
[----:B------:R-:W-:Y:S02]  /*08c0*/  @!P2 IMAD.IADD R4, R6, 0x1, -R5 ;  /* 0x000000010604a824 */ /* 0x000fe400078e0a05 */
[----:B------:R-:W-:-:S03]  /*08d0*/  @!P2 IMAD R11, R5, 0x100000, R11 ;  /* 0x00100000050ba824 */ /* 0x000fc600078e020b */
[----:B------:R-:W-:Y:S01]  /*08e0*/  @!P2 LEA R5, R4, 0x3ff00000, 0x14 ;  /* 0x3ff000000405a811 */ /* 0x000fe200078ea0ff */
[----:B------:R-:W-:-:S06]  /*08f0*/  @!P2 IMAD.MOV.U32 R4, RZ, RZ, RZ ;  /* 0x000000ffff04a224 */ /* 0x000fcc00078e00ff */
[----:B------:R-:W-:-:S11]  /*0900*/  @!P2 DMUL R12, R10, R4 ;  /* 0x000000040a0ca228 */ /* 0x000fd60000000000 */
.L_x_10:
[----:B------:R-:W-:Y:S05]  /*0910*/  BSYNC.RECONVERGENT B0 ;  /* 0x0000000000007941 */ /* 0x000fea0003800200 */
.L_x_9:
[----:B------:R-:W-:Y:S04]  /*0920*/  BSSY.RECONVERGENT B0, `(.L_x_11) ;  /* 0x000003b000007945 */ /* 0x000fe80003800200 */
        /* <DEDUP_REMOVED lines=58> */
.L_x_12:
[----:B------:R-:W-:Y:S05]  /*0cd0*/  BSYNC.RECONVERGENT B0 ;  /* 0x0000000000007941 */ /* 0x000fea0003800200 */
.L_x_11:
[----:B------:R-:W-:Y:S01]  /*0ce0*/  DADD R2, RZ, R18 ;  /* 0x00000000ff027229 */ /* 0x000fe20000000012 */
[----:B------:R-:W-:Y:S01]  /*0cf0*/  FSETP.GEU.AND P1, PT, |R19|, 6.5827683646048100446e-37, PT ;  /* 0x036000001300780b */ /* 0x000fe20003f2e200 */
[----:B------:R-:W-:Y:S06]  /*0d00*/  BSSY.RECONVERGENT B0, `(.L_x_13) ;  /* 0x0000018000007945 */ /* 0x000fec0003800200 */
[----:B------:R-:W-:-:S08]  /*0d10*/  DADD R2, R2, R12 ;  /* 0x0000000002027229 */ /* 0x000fd0000000000c */
[----:B------:R-:W-:Y:S01]  /*0d20*/  DADD R10, R2, R14 ;  /* 0x00000000020a7229 */ /* 0x000fe2000000000e */
[----:B------:R-:W-:-:S05]  /*0d30*/  IMAD.MOV.U32 R2, RZ, RZ, 0x1 ;  /* 0x00000001ff027424 */ /* 0x000fca00078e00ff */
[----:B------:R-:W0:Y:S02]  /*0d40*/  MUFU.RCP64H R3, R11 ;  /* 0x0000000b00037308 */ /* 0x000e240000001800 */
[----:B0-----:R-:W-:-:S08]  /*0d50*/  DFMA R4, -R10, R2, 1 ;  /* 0x3ff000000a04742b */ /* 0x001fd00000000102 */
[----:B------:R-:W-:-:S08]  /*0d60*/  DFMA R4, R4, R4, R4 ;  /* 0x000000040404722b */ /* 0x000fd00000000004 */
[----:B------:R-:W-:-:S08]  /*0d70*/  DFMA R4, R2, R4, R2 ;  /* 0x000000040204722b */ /* 0x000fd00000000002 */
[----:B------:R-:W-:-:S08]  /*0d80*/  DFMA R2, -R10, R4, 1 ;  /* 0x3ff000000a02742b */ /* 0x000fd00000000104 */
[----:B------:R-:W-:-:S08]  /*0d90*/  DFMA R2, R4, R2, R4 ;  /* 0x000000020402722b */ /* 0x000fd00000000004 */
[----:B------:R-:W-:-:S08]  /*0da0*/  DMUL R4, R2, R18 ;  /* 0x0000001202047228 */ /* 0x000fd00000000000 */
[----:B------:R-:W-:-:S08]  /*0db0*/  DFMA R6, -R10, R4, R18 ;  /* 0x000000040a06722b */ /* 0x000fd00000000112 */
[----:B------:R-:W-:-:S10]  /*0dc0*/  DFMA R2, R2, R6, R4 ;  /* 0x000000060202722b */ /* 0x000fd40000000004 */
[----:B------:R-:W-:-:S05]  /*0dd0*/  FFMA R0, RZ, R11, R3 ;  /* 0x0000000bff007223 */ /* 0x000fca0000000003 */
[----:B------:R-:W-:-:S13]  /*0de0*/  FSETP.GT.AND P0, PT, |R0|, 1.469367938527859385e-39, PT ;  /* 0x001000000000780b */ /* 0x000fda0003f04200 */
[----:B------:R-:W-:Y:S05]  /*0df0*/  @P0 BRA P1, `(.L_x_14) ;  /* 0x0000000000200947 */ /* 0x000fea0000800000 */
[----:B------:R-:W-:Y:S01]  /*0e00*/  IMAD.MOV.U32 R4, RZ, RZ, R18 ;  /* 0x000000ffff047224 */ /* 0x000fe200078e0012 */
[----:B------:R-:W-:Y:S01]  /*0e10*/  MOV R5, R19 ;  /* 0x0000001300057202 */ /* 0x000fe20000000f00 */
[----:B------:R-:W-:Y:S01]  /*0e20*/  IMAD.MOV.U32 R6, RZ, RZ, R10 ;  /* 0x000000ffff067224 */ /* 0x000fe200078e000a */
[----:B------:R-:W-:Y:S01]  /*0e30*/  MOV R0, 0xe60 ;  /* 0x00000e6000007802 */ /* 0x000fe20000000f00 */
[----:B------:R-:W-:-:S07]  /*0e40*/  IMAD.MOV.U32 R7, RZ, RZ, R11 ;  /* 0x000000ffff077224 */ /* 0x000fce00078e000b */
[----:B------:R-:W-:Y:S05]  /*0e50*/  CALL.REL.NOINC `($__internal_0_$__cuda_sm20_div_rn_f64_full) ;  /* 0x0000000000d47944 */ /* 0x000fea0003c00000 */
[----:B------:R-:W-:Y:S02]  /*0e60*/  IMAD.MOV.U32 R2, RZ, RZ, R4 ;  /* 0x000000ffff027224 */ /* 0x000fe400078e0004 */
[----:B------:R-:W-:-:S07]  /*0e70*/  IMAD.MOV.U32 R3, RZ, RZ, R5 ;  /* 0x000000ffff037224 */ /* 0x000fce00078e0005 */
.L_x_14:
[----:B------:R-:W-:Y:S05]  /*0e80*/  BSYNC.RECONVERGENT B0 ;  /* 0x0000000000007941 */ /* 0x000fea0003800200 */
.L_x_13:
[----:B------:R-:W0:Y:S01]  /*0e90*/  MUFU.RCP64H R5, R11 ;  /* 0x0000000b00057308 */ /* 0x000e220000001800 */
[----:B------:R-:W-:Y:S01]  /*0ea0*/  IMAD.MOV.U32 R4, RZ, RZ, 0x1 ;  /* 0x00000001ff047424 */ /* 0x000fe200078e00ff */
[----:B------:R1:W-:Y:S01]  /*0eb0*/  STG.E.64 desc[UR4][R16.64], R2 ;  /* 0x0000000210007986 */ /* 0x0003e2000c101b04 */
[----:B------:R-:W-:Y:S01]  /*0ec0*/  FSETP.GEU.AND P1, PT, |R13|, 6.5827683646048100446e-37, PT ;  /* 0x036000000d00780b */ /* 0x000fe20003f2e200 */
[----:B------:R-:W-:Y:S03]  /*0ed0*/  BSSY.RECONVERGENT B0, `(.L_x_15) ;  /* 0x0000012000007945 */ /* 0x000fe60003800200 */
        /* <DEDUP_REMOVED lines=10> */
[----:B-1----:R-:W-:Y:S05]  /*0f80*/  @P0 BRA P1, `(.L_x_16) ;  /* 0x0000000000180947 */ /* 0x002fea0000800000 */
[----:B------:R-:W-:Y:S01]  /*0f90*/  IMAD.MOV.U32 R4, RZ, RZ, R12 ;  /* 0x000000ffff047224 */ /* 0x000fe200078e000c */
[----:B------:R-:W-:Y:S01]  /*0fa0*/  MOV R7, R11 ;  /* 0x0000000b00077202 */ /* 0x000fe20000000f00 */
[----:B------:R-:W-:Y:S01]  /*0fb0*/  IMAD.MOV.U32 R5, RZ, RZ, R13 ;  /* 0x000000ffff057224 */ /* 0x000fe200078e000d */
[----:B------:R-:W-:Y:S01]  /*0fc0*/  MOV R0, 0xff0 ;  /* 0x00000ff000007802 */ /* 0x000fe20000000f00 */
[----:B------:R-:W-:-:S07]  /*0fd0*/  IMAD.MOV.U32 R6, RZ, RZ, R10 ;  /* 0x000000ffff067224 */ /* 0x000fce00078e000a */
[----:B------:R-:W-:Y:S05]  /*0fe0*/  CALL.REL.NOINC `($__internal_0_$__cuda_sm20_div_rn_f64_full) ;  /* 0x0000000000707944 */ /* 0x000fea0003c00000 */
.L_x_16:
[----:B------:R-:W-:Y:S05]  /*0ff0*/  BSYNC.RECONVERGENT B0 ;  /* 0x0000000000007941 */ /* 0x000fea0003800200 */
.L_x_15:
        /* <DEDUP_REMOVED lines=17> */
[----:B------:R-:W-:Y:S01]  /*1110*/  MOV R0, 0x1160 ;  /* 0x0000116000007802 */ /* 0x000fe20000000f00 */
[----:B------:R-:W-:Y:S02]  /*1120*/  IMAD.MOV.U32 R5, RZ, RZ, R15 ;  /* 0x000000ffff057224 */ /* 0x000fe400078e000f */
[----:B------:R-:W-:Y:S02]  /*1130*/  IMAD.MOV.U32 R6, RZ, RZ, R10 ;  /* 0x000000ffff067224 */ /* 0x000fe400078e000a */
[----:B------:R-:W-:-:S07]  /*1140*/  IMAD.MOV.U32 R7, RZ, RZ, R11 ;  /* 0x000000ffff077224 */ /* 0x000fce00078e000b */
[----:B------:R-:W-:Y:S05]  /*1150*/  CALL.REL.NOINC `($__internal_0_$__cuda_sm20_div_rn_f64_full) ;  /* 0x0000000000147944 */ /* 0x000fea0003c00000 */
[----:B------:R-:W-:Y:S02]  /*1160*/  IMAD.MOV.U32 R2, RZ, RZ, R4 ;  /* 0x000000ffff027224 */ /* 0x000fe400078e0004 */
[----:B------:R-:W-:-:S07]  /*1170*/  IMAD.MOV.U32 R3, RZ, RZ, R5 ;  /* 0x000000ffff037224 */ /* 0x000fce00078e0005 */
.L_x_18:
[----:B------:R-:W-:Y:S05]  /*1180*/  BSYNC.RECONVERGENT B0 ;  /* 0x0000000000007941 */ /* 0x000fea0003800200 */
.L_x_17:
[----:B------:R-:W-:Y:S01]  /*1190*/  STG.E.64 desc[UR4][R16.64+0x10], R2 ;  /* 0x0000100210007986 */ /* 0x000fe2000c101b04 */
[----:B------:R-:W-:Y:S05]  /*11a0*/  EXIT ;  /* 0x000000000000794d */ /* 0x000fea0003800000 */
        .weak           $__internal_0_$__cuda_sm20_div_rn_f64_full
        .type           $__internal_0_$__cuda_sm20_div_rn_f64_full,@function
        .size           $__internal_0_$__cuda_sm20_div_rn_f64_full,(.L_x_25 - $__internal_0_$__cuda_sm20_div_rn_f64_full)
$__internal_0_$__cuda_sm20_div_rn_f64_full:
[C---:B------:R-:W-:Y:S01]  /*11b0*/  FSETP.GEU.AND P0, PT, |R7|.reuse, 1.469367938527859385e-39, PT ;  /* 0x001000000700780b */ /* 0x040fe20003f0e200 */
[----:B------:R-:W-:Y:S01]  /*11c0*/  IMAD.MOV.U32 R25, RZ, RZ, 0x1ca00000 ;  /* 0x1ca00000ff197424 */ /* 0x000fe200078e00ff */
[----:B------:R-:W-:Y:S01]  /*11d0*/  LOP3.LUT R8, R7, 0x800fffff, RZ, 0xc0, !PT ;  /* 0x800fffff07087812 */ /* 0x000fe200078ec0ff */
[----:B------:R-:W-:Y:S01]  /*11e0*/  BSSY.RECONVERGENT B1, `(.L_x_19) ;  /* 0x0000054000017945 */ /* 0x000fe20003800200 */
[----:B------:R-:W-:Y:S02]  /*11f0*/  MOV R2, 0x1 ;  /* 0x0000000100027802 */ /* 0x000fe40000000f00 */
[----:B------:R-:W-:Y:S01]  /*1200*/  LOP3.LUT R9, R8, 0x3ff00000, RZ, 0xfc, !PT ;  /* 0x3ff0000008097812 */ /* 0x000fe200078efcff */
[----:B------:R-:W-:Y:S01]  /*1210*/  IMAD.MOV.U32 R8, RZ, RZ, R6 ;  /* 0x000000ffff087224 */ /* 0x000fe200078e0006 */
[C---:B------:R-:W-:Y:S02]  /*1220*/  FSETP.GEU.AND P2, PT, |R5|.reuse, 1.469367938527859385e-39, PT ;  /* 0x001000000500780b */ /* 0x040fe40003f4e200 */
[----:B------:R-:W-:-:S02]  /*1230*/  LOP3.LUT R24, R5, 0x7ff00000, RZ, 0xc0, !PT ;  /* 0x7ff0000005187812 */ /* 0x000fc400078ec0ff */
[----:B------:R-:W-:Y:S01]  /*1240*/  LOP3.LUT R27, R7, 0x7ff00000, RZ, 0xc0, !PT ;  /* 0x7ff00000071b7812 */ /* 0x000fe200078ec0ff */
[----:B------:R-:W-:-:S03]  /*1250*/  @!P0 DMUL R8, R6, 8.98846567431157953865e+307 ;  /* 0x7fe0000006088828 */ /* 0x000fc60000000000 */
[----:B------:R-:W-:-:S03]  /*1260*/  ISETP.GE.U32.AND P1, PT, R24, R27, PT ;  /* 0x0000001b1800720c */ /* 0x000fc60003f26070 */
[----:B------:R-:W0:Y:S02]  /*1270*/  MUFU.RCP64H R3, R9 ;  /* 0x0000000900037308 */ /* 0x000e240000001800 */
[----:B------:R-:W-:Y:S02]  /*1280*/  @!P2 LOP3.LUT R21, R7, 0x7ff00000, RZ, 0xc0, !PT ;  /* 0x7ff000000715a812 */ /* 0x000fe400078ec0ff */
[----:B------:R-:W-:Y:S02]  /*1290*/  @!P0 LOP3.LUT R27, R9, 0x7ff00000, RZ, 0xc0, !PT ;  /* 0x7ff00000091b8812 */ /* 0x000fe400078ec0ff */
[----:B------:R-:W-:-:S04]  /*12a0*/  @!P2 ISETP.GE.U32.AND P3, PT, R24, R21, PT ;  /* 0x000000151800a20c */ /* 0x000fc80003f66070 */
[----:B------:R-:W-:-:S04]  /*12b0*/  @!P2 SEL R21, R25, 0x63400000, !P3 ;  /* 0x634000001915a807 */ /* 0x000fc80005800000 */
[----:B------:R-:W-:Y:S01]  /*12c0*/  @!P2 LOP3.LUT R22, R21, 0x80000000, R5, 0xf8, !PT ;  /* 0x800000001516a812 */ /* 0x000fe200078ef805 */
[----:B0-----:R-:W-:-:S03]  /*12d0*/  DFMA R18, R2, -R8, 1 ;  /* 0x3ff000000212742b */ /* 0x001fc60000000808 */
[----:B------:R-:W-:Y:S01]  /*12e0*/  @!P2 LOP3.LUT R23, R22, 0x100000, RZ, 0xfc, !PT ;  /* 0x001000001617a812 */ /* 0x000fe200078efcff */
[----:B------:R-:W-:-:S04]  /*12f0*/  @!P2 IMAD.MOV.U32 R22, RZ, RZ, RZ ;  /* 0x000000ffff16a224 */ /* 0x000fc800078e00ff */
[----:B------:R-:W-:-:S08]  /*1300*/  DFMA R18, R18, R18, R18 ;  /* 0x000000121212722b */ /* 0x000fd00000000012 */
[----:B------:R-:W-:Y:S01]  /*1310*/  DFMA R2, R2, R18, R2 ;  /* 0x000000120202722b */ /* 0x000fe20000000002 */
[----:B------:R-:W-:Y:S01]  /*1320*/  SEL R19, R25, 0x63400000, !P1 ;  /* 0x6340000019137807 */ /* 0x000fe20004800000 */
[----:B------:R-:W-:-:S03]  /*1330*/  IMAD.MOV.U32 R18, RZ, RZ, R4 ;  /* 0x000000ffff127224 */ /* 0x000fc600078e0004 */
[----:B------:R-:W-:-:S03]  /*1340*/  LOP3.LUT R19, R19, 0x800fffff, R5, 0xf8, !PT ;  /* 0x800fffff13137812 */ /* 0x000fc600078ef805 */
[----:B------:R-:W-:-:S03]  /*1350*/  DFMA R20, R2, -R8, 1 ;  /* 0x3ff000000214742b */ /* 0x000fc60000000808 */
[----:B------:R-:W-:-:S05]  /*1360*/  @!P2 DFMA R18, R18, 2, -R22 ;  /* 0x400000001212a82b */ /* 0x000fca0000000816 */
[----:B------:R-:W-:-:S08]  /*1370*/  DFMA R2, R2, R20, R2 ;  /* 0x000000140202722b */ /* 0x000fd00000000002 */
[----:B------:R-:W-:-:S08]  /*1380*/  DMUL R20, R2, R18 ;  /* 0x0000001202147228 */ /* 0x000fd00000000000 */
[----:B------:R-:W-:-:S08]  /*1390*/  DFMA R22, R20, -R8, R18 ;  /* 0x800000081416722b */ /* 0x000fd00000000012 */
[----:B------:R-:W-:Y:S01]  /*13a0*/  DFMA R22, R2, R22, R20 ;  /* 0x000000160216722b */ /* 0x000fe20000000014 */
[----:B------:R-:W-:Y:S01]  /*13b0*/  IMAD.MOV.U32 R20, RZ, RZ, R24 ;  /* 0x000000ffff147224 */ /* 0x000fe200078e0018 */
[----:B------:R-:W-:Y:S01]  /*13c0*/  @!P2 LOP3.LUT R20, R19, 0x7ff00000, RZ, 0xc0, !PT ;  /* 0x7ff000001314a812 */ /* 0x000fe200078ec0ff */
[----:B------:R-:W-:-:S04]  /*13d0*/  VIADD R3, R27, 0xffffffff ;  /* 0xffffffff1b037836 */ /* 0x000fc80000000000 */
[----:B------:R-:W-:-:S05]  /*13e0*/  VIADD R2, R20, 0xffffffff ;  /* 0xffffffff14027836 */ /* 0x000fca0000000000 */
[----:B------:R-:W-:-:S04]  /*13f0*/  ISETP.GT.U32.AND P0, PT, R2, 0x7feffffe, PT ;  /* 0x7feffffe0200780c */ /* 0x000fc80003f04070 */
[----:B------:R-:W-:-:S13]  /*1400*/  ISETP.GT.U32.OR P0, PT, R3, 0x7feffffe, P0 ;  /* 0x7feffffe0300780c */ /* 0x000fda0000704470 */
[----:B------:R-:W-:Y:S05]  /*1410*/  @P0 BRA `(.L_x_20) ;  /* 0x00000000006c0947 */ /* 0x000fea0003800000 */
[----:B------:R-:W-:Y:S02]  /*1420*/  LOP3.LUT R3, R7, 0x7ff00000, RZ, 0xc0, !PT ;  /* 0x7ff0000007037812 */ /* 0x000fe400078ec0ff */
[----:B------:R-:W-:Y:S02]  /*1430*/  MOV R20, RZ ;  /* 0x000000ff00147202 */ /* 0x000fe40000000f00 */
[CC--:B------:R-:W-:Y:S02]  /*1440*/  VIADDMNMX R2, R24.reuse, -R3.reuse, 0xb9600000, !PT ;  /* 0xb960000018027446 */ /* 0x0c0fe40007800903 */
[----:B------:R-:W-:Y:S02]  /*1450*/  ISETP.GE.U32.AND P0, PT, R24, R3, PT ;  /* 0x000000031800720c */ /* 0x000fe40003f06070 */
[----:B------:R-:W-:Y:S02]  /*1460*/  VIMNMX R2, PT, PT, R2, 0x46a00000, PT ;  /* 0x46a0000002027848 */ /* 0x000fe40003fe0100 */
[----:B------:R-:W-:-:S05]  /*1470*/  SEL R25, R25, 0x63400000, !P0 ;  /* 0x6340000019197807 */ /* 0x000fca0004000000 */
[----:B------:R-:W-:-:S04]  /*1480*/  IMAD.IADD R4, R2, 0x1, -R25 ;  /* 0x0000000102047824 */ /* 0x000fc800078e0a19 */
[----:B------:R-:W-:-:S06]  /*1490*/  VIADD R21, R4, 0x7fe00000 ;  /* 0x7fe0000004157836 */ /* 0x000fcc0000000000 */
[----:B------:R-:W-:-:S10]  /*14a0*/  DMUL R2, R22, R20 ;  /* 0x0000001416027228 */ /* 0x000fd40000000000 */
[----:B------:R-:W-:-:S13]  /*14b0*/  FSETP.GTU.AND P0, PT, |R3|, 1.469367938527859385e-39, PT ;  /* 0x001000000300780b */ /* 0x000fda0003f0c200 */
[----:B------:R-:W-:Y:S05]  /*14c0*/  @P0 BRA `(.L_x_21) ;  /* 0x0000000000940947 */ /* 0x000fea0003800000 */
[----:B------:R-:W-:Y:S01]  /*14d0*/  DFMA R8, R22, -R8, R18 ;  /* 0x800000081608722b */ /* 0x000fe20000000012 */
[----:B------:R-:W-:-:S09]  /*14e0*/  IMAD.MOV.U32 R20, RZ, RZ, RZ ;  /* 0x000000ffff147224 */ /* 0x000fd200078e00ff */
[C---:B------:R-:W-:Y:S02]  /*14f0*/  FSETP.NEU.AND P0, PT, R9.reuse, RZ, PT ;  /* 0x000000ff0900720b */ /* 0x040fe40003f0d000 */
[----:B------:R-:W-:-:S04]  /*1500*/  LOP3.LUT R5, R9, 0x80000000, R7, 0x48, !PT ;  /* 0x8000000009057812 */ /* 0x000fc800078e4807 */
[----:B------:R-:W-:-:S07]  /*1510*/  LOP3.LUT R21, R5, R21, RZ, 0xfc, !PT ;  /* 0x0000001505157212 */ /* 0x000fce00078efcff */
[----:B------:R-:W-:Y:S05]  /*1520*/  @!P0 BRA `(.L_x_21) ;  /* 0x00000000007c8947 */ /* 0x000fea0003800000 */
[----:B------:R-:W-:Y:S01]  /*1530*/  IMAD.MOV R7, RZ, RZ, -R4 ;  /* 0x000000ffff077224 */ /* 0x000fe200078e0a04 */
[----:B------:R-:W-:Y:S01]  /*1540*/  DMUL.RP R20, R22, R20 ;  /* 0x0000001416147228 */ /* 0x000fe20000008000 */
[----:B------:R-:W-:-:S06]  /*1550*/  IMAD.MOV.U32 R6, RZ, RZ, RZ ;  /* 0x000000ffff067224 */ /* 0x000fcc00078e00ff */
[----:B------:R-:W-:-:S03]  /*1560*/  DFMA R6, R2, -R6, R22 ;  /* 0x800000060206722b */ /* 0x000fc60000000016 */
[----:B------:R-:W-:-:S03]  /*1570*/  LOP3.LUT R5, R21, R5, RZ, 0x3c, !PT ;  /* 0x0000000515057212 */ /* 0x000fc600078e3cff */
[----:B------:R-:W-:-:S04]  /*1580*/  IADD3 R6, PT, PT, -R4, -0x43300000, RZ ;  /* 0xbcd0000004067810 */ /* 0x000fc80007ffe1ff */
[----:B------:R-:W-:-:S04]  /*1590*/  FSETP.NEU.AND P0, PT, |R7|, R6, PT ;  /* 0x000000060700720b */ /* 0x000fc80003f0d200 */
[----:B------:R-:W-:Y:S02]  /*15a0*/  FSEL R2, R20, R2, !P0 ;  /* 0x0000000214027208 */ /* 0x000fe40004000000 */
[----:B------:R-:W-:Y:S01]  /*15b0*/  FSEL R3, R5, R3, !P0 ;  /* 0x0000000305037208 */ /* 0x000fe20004000000 */
[----:B------:R-:W-:Y:S06]  /*15c0*/  BRA `(.L_x_21) ;  /* 0x0000000000547947 */ /* 0x000fec0003800000 */
.L_x_20:
[----:B------:R-:W-:-:S14]  /*15d0*/  DSETP.NAN.AND P0, PT, R4, R4, PT ;  /* 0x000000040400722a */ /* 0x000fdc0003f08000 */
[----:B------:R-:W-:Y:S05]  /*15e0*/  @P0 BRA `(.L_x_22) ;  /* 0x0000000000440947 */ /* 0x000fea0003800000 */
[----:B------:R-:W-:-:S14]  /*15f0*/  DSETP.NAN.AND P0, PT, R6, R6, PT ;  /* 0x000000060600722a */ /* 0x000fdc0003f08000 */
[----:B------:R-:W-:Y:S05]  /*1600*/  @P0 BRA `(.L_x_23) ;  /* 0x0000000000300947 */ /* 0x000fea0003800000 */
[----:B------:R-:W-:Y:S01]  /*1610*/  ISETP.NE.AND P0, PT, R20, R27, PT ;  /* 0x0000001b1400720c */ /* 0x000fe20003f05270 */
[----:B------:R-:W-:Y:S02]  /*1620*/  IMAD.MOV.U32 R2, RZ, RZ, 0x0 ;  /* 0x00000000ff027424 */ /* 0x000fe400078e00ff */
[----:B------:R-:W-:-:S10]  /*1630*/  IMAD.MOV.U32 R3, RZ, RZ, -0x80000 ;  /* 0xfff80000ff037424 */ /* 0x000fd400078e00ff */
[----:B------:R-:W-:Y:S05]  /*1640*/  @!P0 BRA `(.L_x_21) ;  /* 0x0000000000348947 */ /* 0x000fea0003800000 */
[----:B------:R-:W-:Y:S02]  /*1650*/  ISETP.NE.AND P0, PT, R20, 0x7ff00000, PT ;  /* 0x7ff000001400780c */ /* 0x000fe40003f05270 */
[----:B------:R-:W-:Y:S02]  /*1660*/  LOP3.LUT R3, R5, 0x80000000, R7, 0x48, !PT ;  /* 0x8000000005037812 */ /* 0x000fe400078e4807 */
[----:B------:R-:W-:-:S13]  /*1670*/  ISETP.EQ.OR P0, PT, R27, RZ, !P0 ;  /* 0x000000ff1b00720c */ /* 0x000fda0004702670 */
[----:B------:R-:W-:Y:S01]  /*1680*/  @P0 LOP3.LUT R4, R3, 0x7ff00000, RZ, 0xfc, !PT ;  /* 0x7ff0000003040812 */ /* 0x000fe200078efcff */
[----:B------:R-:W-:Y:S02]  /*1690*/  @!P0 IMAD.MOV.U32 R2, RZ, RZ, RZ ;  /* 0x000000ffff028224 */ /* 0x000fe400078e00ff */
[----:B------:R-:W-:Y:S01]  /*16a0*/  @P0 IMAD.MOV.U32 R2, RZ, RZ, RZ ;  /* 0x000000ffff020224 */ /* 0x000fe200078e00ff */
[----:B------:R-:W-:Y:S01]  /*16b0*/  @P0 MOV R3, R4 ;  /* 0x0000000400030202 */ /* 0x000fe20000000f00 */
[----:B------:R-:W-:Y:S06]  /*16c0*/  BRA `(.L_x_21) ;  /* 0x0000000000147947 */ /* 0x000fec0003800000 */
.L_x_23:
[----:B------:R-:W-:Y:S01]  /*16d0*/  LOP3.LUT R3, R7, 0x80000, RZ, 0xfc, !PT ;  /* 0x0008000007037812 */ /* 0x000fe200078efcff */
[----:B------:R-:W-:Y:S01]  /*16e0*/  IMAD.MOV.U32 R2, RZ, RZ, R6 ;  /* 0x000000ffff027224 */ /* 0x000fe200078e0006 */
[----:B------:R-:W-:Y:S06]  /*16f0*/  BRA `(.L_x_21) ;  /* 0x0000000000087947 */ /* 0x000fec0003800000 */
.L_x_22:
[----:B------:R-:W-:Y:S01]  /*1700*/  LOP3.LUT R3, R5, 0x80000, RZ, 0xfc, !PT ;  /* 0x0008000005037812 */ /* 0x000fe200078efcff */
[----:B------:R-:W-:-:S07]  /*1710*/  IMAD.MOV.U32 R2, RZ, RZ, R4 ;  /* 0x000000ffff027224 */ /* 0x000fce00078e0004 */
.L_x_21:
[----:B------:R-:W-:Y:S05]  /*1720*/  BSYNC.RECONVERGENT B1 ;  /* 0x0000000000017941 */ /* 0x000fea0003800200 */
.L_x_19:
[----:B------:R-:W-:Y:S02]  /*1730*/  IMAD.MOV.U32 R4, RZ, RZ, R2 ;  /* 0x000000ffff047224 */ /* 0x000fe400078e0002 */
[----:B------:R-:W-:Y:S02]  /*1740*/  IMAD.MOV.U32 R5, RZ, RZ, R3 ;  /* 0x000000ffff057224 */ /* 0x000fe400078e0003 */
[----:B------:R-:W-:Y:S02]  /*1750*/  IMAD.MOV.U32 R2, RZ, RZ, R0 ;  /* 0x000000ffff027224 */ /* 0x000fe400078e0000 */
[----:B------:R-:W-:-:S04]  /*1760*/  IMAD.MOV.U32 R3, RZ, RZ, 0x0 ;  /* 0x00000000ff037424 */ /* 0x000fc800078e00ff */
[----:B------:R-:W-:Y:S05]  /*1770*/  RET.REL.NODEC R2 `(_Z14device_softmaxiiPd) ;  /* 0xffffffe802207950 */ /* 0x000fea0003c3ffff */
.L_x_24:
        /* <DEDUP_REMOVED lines=16> */
.L_x_25:


//--------------------- .nv.shared._Z11device_lossPdS_ --------------------------
	.section	.nv.shared._Z11device_lossPdS_,"aw",@nobits
	.sectionflags	@""
	.align	8
.nv.shared._Z11device_lossPdS_:
	.zero		1032


//--------------------- .nv.shared.reserved.0     --------------------------
	.section	.nv.shared.reserved.0,"aw",@nobits
	.weak		__nv_reservedSMEM_offset_0_alias
	.size		__nv_reservedSMEM_offset_0_alias, 0, 64
	.other		__nv_reservedSMEM_offset_0_alias,@"STO_CUDA_RESERVED_SHARED STV_DEFAULT"
__nv_reservedSMEM_offset_0_alias:
	.zero		0
	.zero		64


//--------------------- .nv.constant0._Z11device_lossPdS_ --------------------------
	.section	.nv.constant0._Z11device_lossPdS_,"a",@progbits
	.sectionflags	@""
	.align	4
.nv.constant0._Z11device_lossPdS_:
	.zero		912


//--------------------- .nv.constant0._Z14device_softmaxiiPd --------------------------
	.section	.nv.constant0._Z14device_softmaxiiPd,"a",@progbits
	.sectionflags	@""
	.align	4
.nv.constant0._Z14device_softmaxiiPd:
	.zero		912


//--------------------- SYMBOLS --------------------------

	.type		.nv.reservedSmem.offset0,@object
	.size		.nv.reservedSmem.offset0,0x4
	.type		.nv.reservedSmem.cap,@object
	.size		.nv.reservedSmem.cap,0x4
